//
// Generated by NVIDIA NVVM Compiler
//
// Compiler Build ID: CL-36424714
// Cuda compilation tools, release 13.0, V13.0.88
// Based on NVVM 20.0.0
//

.version 9.0
.target sm_100
.address_size 64

	// .globl	_Z22flash_attention_kernelPKfS0_S0_Pfiif
// _ZZ22flash_attention_kernelPKfS0_S0_PfiifE6K_tile has been demoted
// _ZZ22flash_attention_kernelPKfS0_S0_PfiifE6V_tile has been demoted

.visible .entry _Z22flash_attention_kernelPKfS0_S0_Pfiif(
	.param .u64 .ptr .align 1 _Z22flash_attention_kernelPKfS0_S0_Pfiif_param_0,
	.param .u64 .ptr .align 1 _Z22flash_attention_kernelPKfS0_S0_Pfiif_param_1,
	.param .u64 .ptr .align 1 _Z22flash_attention_kernelPKfS0_S0_Pfiif_param_2,
	.param .u64 .ptr .align 1 _Z22flash_attention_kernelPKfS0_S0_Pfiif_param_3,
	.param .u32 _Z22flash_attention_kernelPKfS0_S0_Pfiif_param_4,
	.param .u32 _Z22flash_attention_kernelPKfS0_S0_Pfiif_param_5,
	.param .f32 _Z22flash_attention_kernelPKfS0_S0_Pfiif_param_6
)
{
	.local .align 16 .b8 	__local_depot0[512];
	.reg .b64 	%SP;
	.reg .b64 	%SPL;
	.reg .pred 	%p<87>;
	.reg .b32 	%r<247>;
	.reg .b32 	%f<927>;
	.reg .b64 	%rd<102>;
	// demoted variable
	.shared .align 4 .b8 _ZZ22flash_attention_kernelPKfS0_S0_PfiifE6K_tile[8192];
	// demoted variable
	.shared .align 4 .b8 _ZZ22flash_attention_kernelPKfS0_S0_PfiifE6V_tile[8192];
	mov.u64 	%SPL, __local_depot0;
	ld.param.u64 	%rd28, [_Z22flash_attention_kernelPKfS0_S0_Pfiif_param_0];
	ld.param.u64 	%rd26, [_Z22flash_attention_kernelPKfS0_S0_Pfiif_param_1];
	ld.param.u64 	%rd29, [_Z22flash_attention_kernelPKfS0_S0_Pfiif_param_3];
	ld.param.u32 	%r66, [_Z22flash_attention_kernelPKfS0_S0_Pfiif_param_4];
	ld.param.u32 	%r67, [_Z22flash_attention_kernelPKfS0_S0_Pfiif_param_5];
	ld.param.f32 	%f123, [_Z22flash_attention_kernelPKfS0_S0_Pfiif_param_6];
	cvta.to.global.u64 	%rd1, %rd28;
	cvta.to.global.u64 	%rd2, %rd29;
	add.u64 	%rd3, %SPL, 0;
	add.u64 	%rd4, %SPL, 256;
	add.u64 	%rd5, %SPL, 384;
	mov.u32 	%r68, %ctaid.x;
	shl.b32 	%r69, %r68, 5;
	mov.u32 	%r1, %tid.y;
	add.s32 	%r2, %r69, %r1;
	mov.f32 	%f124, 0f00000000;
	st.local.v4.f32 	[%rd3], {%f124, %f124, %f124, %f124};
	st.local.v4.f32 	[%rd3+16], {%f124, %f124, %f124, %f124};
	st.local.v4.f32 	[%rd3+32], {%f124, %f124, %f124, %f124};
	st.local.v4.f32 	[%rd3+48], {%f124, %f124, %f124, %f124};
	st.local.v4.f32 	[%rd3+64], {%f124, %f124, %f124, %f124};
	st.local.v4.f32 	[%rd3+80], {%f124, %f124, %f124, %f124};
	st.local.v4.f32 	[%rd3+96], {%f124, %f124, %f124, %f124};
	st.local.v4.f32 	[%rd3+112], {%f124, %f124, %f124, %f124};
	st.local.v4.f32 	[%rd3+128], {%f124, %f124, %f124, %f124};
	st.local.v4.f32 	[%rd3+144], {%f124, %f124, %f124, %f124};
	st.local.v4.f32 	[%rd3+160], {%f124, %f124, %f124, %f124};
	st.local.v4.f32 	[%rd3+176], {%f124, %f124, %f124, %f124};
	st.local.v4.f32 	[%rd3+192], {%f124, %f124, %f124, %f124};
	st.local.v4.f32 	[%rd3+208], {%f124, %f124, %f124, %f124};
	st.local.v4.f32 	[%rd3+224], {%f124, %f124, %f124, %f124};
	st.local.v4.f32 	[%rd3+240], {%f124, %f124, %f124, %f124};
	setp.lt.s32 	%p1, %r66, 1;
	@%p1 bra 	$L__BB0_58;
	mul.lo.s32 	%r71, %r67, %r2;
	and.b32  	%r3, %r67, 15;
	and.b32  	%r4, %r67, 7;
	and.b32  	%r5, %r67, 2147483632;
	and.b32  	%r6, %r67, 3;
	cvt.u64.u32 	%rd6, %r71;
	cvta.to.global.u64 	%rd7, %rd26;
	mov.b32 	%r225, 0;
	mov.f32 	%f884, 0f00000000;
	mov.f32 	%f883, 0fFF7FFFFF;
$L__BB0_2:
	mov.f32 	%f2, %f884;
	mov.f32 	%f1, %f883;
	mov.u32 	%r226, %tid.x;
	setp.ge.s32 	%p2, %r226, %r67;
	setp.gt.u32 	%p3, %r1, 31;
	shl.b32 	%r9, %r225, 5;
	add.s32 	%r10, %r9, %r1;
	setp.ge.s32 	%p4, %r10, %r66;
	or.pred  	%p5, %p4, %p2;
	or.pred  	%p6, %p5, %p3;
	@%p6 bra 	$L__BB0_5;
	mul.lo.s32 	%r11, %r10, %r67;
$L__BB0_4:
	ld.param.u64 	%rd96, [_Z22flash_attention_kernelPKfS0_S0_Pfiif_param_2];
	add.s32 	%r73, %r226, %r11;
	mul.wide.s32 	%rd33, %r73, 4;
	add.s64 	%rd34, %rd7, %rd33;
	ld.global.f32 	%f127, [%rd34];
	shl.b32 	%r74, %r1, 8;
	mov.u32 	%r75, _ZZ22flash_attention_kernelPKfS0_S0_PfiifE6K_tile;
	add.s32 	%r76, %r75, %r74;
	shl.b32 	%r77, %r226, 2;
	add.s32 	%r78, %r76, %r77;
	st.shared.f32 	[%r78], %f127;
	cvta.to.global.u64 	%rd35, %rd96;
	add.s64 	%rd36, %rd35, %rd33;
	ld.global.f32 	%f128, [%rd36];
	mov.u32 	%r79, _ZZ22flash_attention_kernelPKfS0_S0_PfiifE6V_tile;
	add.s32 	%r80, %r79, %r74;
	add.s32 	%r81, %r80, %r77;
	st.shared.f32 	[%r81], %f128;
	mov.u32 	%r82, %ntid.x;
	add.s32 	%r226, %r226, %r82;
	setp.lt.s32 	%p7, %r226, %r67;
	@%p7 bra 	$L__BB0_4;
$L__BB0_5:
	setp.ge.u32 	%p8, %r2, %r66;
	bar.sync 	0;
	mov.f32 	%f926, 0f00000000;
	mov.f32 	%f925, 0fFF7FFFFF;
	@%p8 bra 	$L__BB0_26;
	setp.lt.s32 	%p9, %r67, 1;
	@%p9 bra 	$L__BB0_24;
	mov.b32 	%r227, 0;
$L__BB0_8:
	add.s32 	%r115, %r9, %r227;
	setp.lt.s32 	%p42, %r115, %r66;
	mov.f32 	%f886, 0fFF7FFFFF;
	@%p42 bra 	$L__BB0_11;
$L__BB0_9:
	mul.f32 	%f256, %f123, %f886;
	mul.wide.u32 	%rd56, %r227, 4;
	add.s64 	%rd57, %rd4, %rd56;
	st.local.f32 	[%rd57], %f256;
	add.s32 	%r227, %r227, 1;
	setp.ne.s32 	%p52, %r227, 32;
	@%p52 bra 	$L__BB0_8;
	ld.local.v4.f32 	{%f924, %f923, %f922, %f921}, [%rd4];
	ld.local.v4.f32 	{%f920, %f919, %f918, %f917}, [%rd4+16];
	ld.local.v4.f32 	{%f916, %f915, %f914, %f913}, [%rd4+32];
	ld.local.v4.f32 	{%f912, %f911, %f910, %f909}, [%rd4+48];
	ld.local.v4.f32 	{%f908, %f907, %f906, %f905}, [%rd4+64];
	ld.local.v4.f32 	{%f904, %f903, %f902, %f901}, [%rd4+80];
	ld.local.v4.f32 	{%f900, %f899, %f898, %f897}, [%rd4+96];
	ld.local.v4.f32 	{%f896, %f895, %f894, %f893}, [%rd4+112];
	bra.uni 	$L__BB0_25;
$L__BB0_11:
	setp.lt.u32 	%p43, %r67, 16;
	mov.f32 	%f886, 0f00000000;
	mov.b32 	%r231, 0;
	@%p43 bra 	$L__BB0_14;
	and.b32  	%r117, %r67, 2147483632;
	neg.s32 	%r229, %r117;
	shl.b64 	%rd37, %rd6, 2;
	add.s64 	%rd38, %rd37, %rd1;
	add.s64 	%rd97, %rd38, 32;
	shl.b32 	%r118, %r227, 8;
	mov.u32 	%r119, _ZZ22flash_attention_kernelPKfS0_S0_PfiifE6K_tile;
	add.s32 	%r120, %r119, %r118;
	add.s32 	%r228, %r120, 32;
	mov.f32 	%f886, 0f00000000;
$L__BB0_13:
	.pragma "nounroll";
	ld.global.f32 	%f167, [%rd97+-32];
	ld.shared.f32 	%f168, [%r228+-32];
	fma.rn.f32 	%f169, %f167, %f168, %f886;
	ld.global.f32 	%f170, [%rd97+-28];
	ld.shared.f32 	%f171, [%r228+-28];
	fma.rn.f32 	%f172, %f170, %f171, %f169;
	ld.global.f32 	%f173, [%rd97+-24];
	ld.shared.f32 	%f174, [%r228+-24];
	fma.rn.f32 	%f175, %f173, %f174, %f172;
	ld.global.f32 	%f176, [%rd97+-20];
	ld.shared.f32 	%f177, [%r228+-20];
	fma.rn.f32 	%f178, %f176, %f177, %f175;
	ld.global.f32 	%f179, [%rd97+-16];
	ld.shared.f32 	%f180, [%r228+-16];
	fma.rn.f32 	%f181, %f179, %f180, %f178;
	ld.global.f32 	%f182, [%rd97+-12];
	ld.shared.f32 	%f183, [%r228+-12];
	fma.rn.f32 	%f184, %f182, %f183, %f181;
	ld.global.f32 	%f185, [%rd97+-8];
	ld.shared.f32 	%f186, [%r228+-8];
	fma.rn.f32 	%f187, %f185, %f186, %f184;
	ld.global.f32 	%f188, [%rd97+-4];
	ld.shared.f32 	%f189, [%r228+-4];
	fma.rn.f32 	%f190, %f188, %f189, %f187;
	ld.global.f32 	%f191, [%rd97];
	ld.shared.f32 	%f192, [%r228];
	fma.rn.f32 	%f193, %f191, %f192, %f190;
	ld.global.f32 	%f194, [%rd97+4];
	ld.shared.f32 	%f195, [%r228+4];
	fma.rn.f32 	%f196, %f194, %f195, %f193;
	ld.global.f32 	%f197, [%rd97+8];
	ld.shared.f32 	%f198, [%r228+8];
	fma.rn.f32 	%f199, %f197, %f198, %f196;
	ld.global.f32 	%f200, [%rd97+12];
	ld.shared.f32 	%f201, [%r228+12];
	fma.rn.f32 	%f202, %f200, %f201, %f199;
	ld.global.f32 	%f203, [%rd97+16];
	ld.shared.f32 	%f204, [%r228+16];
	fma.rn.f32 	%f205, %f203, %f204, %f202;
	ld.global.f32 	%f206, [%rd97+20];
	ld.shared.f32 	%f207, [%r228+20];
	fma.rn.f32 	%f208, %f206, %f207, %f205;
	ld.global.f32 	%f209, [%rd97+24];
	ld.shared.f32 	%f210, [%r228+24];
	fma.rn.f32 	%f211, %f209, %f210, %f208;
	ld.global.f32 	%f212, [%rd97+28];
	ld.shared.f32 	%f213, [%r228+28];
	fma.rn.f32 	%f886, %f212, %f213, %f211;
	add.s32 	%r229, %r229, 16;
	add.s64 	%rd97, %rd97, 64;
	add.s32 	%r228, %r228, 64;
	setp.eq.s32 	%p44, %r229, 0;
	mov.u32 	%r231, %r5;
	@%p44 bra 	$L__BB0_14;
	bra.uni 	$L__BB0_13;
$L__BB0_14:
	setp.eq.s32 	%p45, %r3, 0;
	@%p45 bra 	$L__BB0_9;
	shl.b32 	%r121, %r227, 8;
	mov.u32 	%r122, _ZZ22flash_attention_kernelPKfS0_S0_PfiifE6K_tile;
	add.s32 	%r23, %r122, %r121;
	add.s32 	%r123, %r3, -1;
	setp.lt.u32 	%p46, %r123, 7;
	@%p46 bra 	$L__BB0_17;
	cvt.u32.u64 	%r124, %rd6;
	add.s32 	%r125, %r231, %r124;
	mul.wide.u32 	%rd39, %r125, 4;
	add.s64 	%rd40, %rd1, %rd39;
	ld.global.f32 	%f215, [%rd40];
	shl.b32 	%r126, %r231, 2;
	add.s32 	%r127, %r23, %r126;
	ld.shared.f32 	%f216, [%r127];
	fma.rn.f32 	%f217, %f215, %f216, %f886;
	cvt.u64.u32 	%rd41, %r231;
	add.s64 	%rd42, %rd41, %rd6;
	shl.b64 	%rd43, %rd42, 2;
	add.s64 	%rd44, %rd1, %rd43;
	ld.global.f32 	%f218, [%rd44+4];
	ld.shared.f32 	%f219, [%r127+4];
	fma.rn.f32 	%f220, %f218, %f219, %f217;
	ld.global.f32 	%f221, [%rd44+8];
	ld.shared.f32 	%f222, [%r127+8];
	fma.rn.f32 	%f223, %f221, %f222, %f220;
	ld.global.f32 	%f224, [%rd44+12];
	ld.shared.f32 	%f225, [%r127+12];
	fma.rn.f32 	%f226, %f224, %f225, %f223;
	ld.global.f32 	%f227, [%rd44+16];
	ld.shared.f32 	%f228, [%r127+16];
	fma.rn.f32 	%f229, %f227, %f228, %f226;
	ld.global.f32 	%f230, [%rd44+20];
	ld.shared.f32 	%f231, [%r127+20];
	fma.rn.f32 	%f232, %f230, %f231, %f229;
	ld.global.f32 	%f233, [%rd44+24];
	ld.shared.f32 	%f234, [%r127+24];
	fma.rn.f32 	%f235, %f233, %f234, %f232;
	ld.global.f32 	%f236, [%rd44+28];
	ld.shared.f32 	%f237, [%r127+28];
	fma.rn.f32 	%f886, %f236, %f237, %f235;
	add.s32 	%r231, %r231, 8;
$L__BB0_17:
	setp.eq.s32 	%p47, %r4, 0;
	@%p47 bra 	$L__BB0_9;
	add.s32 	%r128, %r4, -1;
	setp.lt.u32 	%p48, %r128, 3;
	@%p48 bra 	$L__BB0_20;
	cvt.u32.u64 	%r129, %rd6;
	add.s32 	%r130, %r231, %r129;
	mul.wide.u32 	%rd45, %r130, 4;
	add.s64 	%rd46, %rd1, %rd45;
	ld.global.f32 	%f239, [%rd46];
	shl.b32 	%r131, %r231, 2;
	add.s32 	%r132, %r23, %r131;
	ld.shared.f32 	%f240, [%r132];
	fma.rn.f32 	%f241, %f239, %f240, %f886;
	cvt.u64.u32 	%rd47, %r231;
	add.s64 	%rd48, %rd47, %rd6;
	shl.b64 	%rd49, %rd48, 2;
	add.s64 	%rd50, %rd1, %rd49;
	ld.global.f32 	%f242, [%rd50+4];
	ld.shared.f32 	%f243, [%r132+4];
	fma.rn.f32 	%f244, %f242, %f243, %f241;
	ld.global.f32 	%f245, [%rd50+8];
	ld.shared.f32 	%f246, [%r132+8];
	fma.rn.f32 	%f247, %f245, %f246, %f244;
	ld.global.f32 	%f248, [%rd50+12];
	ld.shared.f32 	%f249, [%r132+12];
	fma.rn.f32 	%f886, %f248, %f249, %f247;
	add.s32 	%r231, %r231, 4;
$L__BB0_20:
	setp.eq.s32 	%p49, %r6, 0;
	@%p49 bra 	$L__BB0_9;
	cvt.u32.u64 	%r133, %rd6;
	setp.eq.s32 	%p50, %r6, 1;
	add.s32 	%r134, %r231, %r133;
	mul.wide.u32 	%rd51, %r134, 4;
	add.s64 	%rd52, %rd1, %rd51;
	ld.global.f32 	%f250, [%rd52];
	shl.b32 	%r135, %r231, 2;
	add.s32 	%r28, %r23, %r135;
	ld.shared.f32 	%f251, [%r28];
	fma.rn.f32 	%f886, %f250, %f251, %f886;
	@%p50 bra 	$L__BB0_9;
	setp.eq.s32 	%p51, %r6, 2;
	cvt.u64.u32 	%rd53, %r231;
	add.s64 	%rd54, %rd53, %rd6;
	shl.b64 	%rd55, %rd54, 2;
	add.s64 	%rd11, %rd1, %rd55;
	ld.global.f32 	%f252, [%rd11+4];
	ld.shared.f32 	%f253, [%r28+4];
	fma.rn.f32 	%f886, %f252, %f253, %f886;
	@%p51 bra 	$L__BB0_9;
	ld.global.f32 	%f254, [%rd11+8];
	ld.shared.f32 	%f255, [%r28+8];
	fma.rn.f32 	%f886, %f254, %f255, %f886;
	bra.uni 	$L__BB0_9;
$L__BB0_24:
	setp.lt.s32 	%p10, %r9, %r66;
	selp.f32 	%f131, 0f00000000, 0fFF7FFFFF, %p10;
	mul.f32 	%f924, %f123, %f131;
	add.s32 	%r83, %r9, 1;
	setp.lt.s32 	%p11, %r83, %r66;
	selp.f32 	%f132, 0f00000000, 0fFF7FFFFF, %p11;
	mul.f32 	%f923, %f123, %f132;
	add.s32 	%r84, %r9, 2;
	setp.lt.s32 	%p12, %r84, %r66;
	selp.f32 	%f133, 0f00000000, 0fFF7FFFFF, %p12;
	mul.f32 	%f922, %f123, %f133;
	add.s32 	%r85, %r9, 3;
	setp.lt.s32 	%p13, %r85, %r66;
	selp.f32 	%f134, 0f00000000, 0fFF7FFFFF, %p13;
	mul.f32 	%f921, %f123, %f134;
	st.local.v4.f32 	[%rd4], {%f924, %f923, %f922, %f921};
	add.s32 	%r86, %r9, 4;
	setp.lt.s32 	%p14, %r86, %r66;
	selp.f32 	%f135, 0f00000000, 0fFF7FFFFF, %p14;
	mul.f32 	%f920, %f123, %f135;
	add.s32 	%r87, %r9, 5;
	setp.lt.s32 	%p15, %r87, %r66;
	selp.f32 	%f136, 0f00000000, 0fFF7FFFFF, %p15;
	mul.f32 	%f919, %f123, %f136;
	add.s32 	%r88, %r9, 6;
	setp.lt.s32 	%p16, %r88, %r66;
	selp.f32 	%f137, 0f00000000, 0fFF7FFFFF, %p16;
	mul.f32 	%f918, %f123, %f137;
	add.s32 	%r89, %r9, 7;
	setp.lt.s32 	%p17, %r89, %r66;
	selp.f32 	%f138, 0f00000000, 0fFF7FFFFF, %p17;
	mul.f32 	%f917, %f123, %f138;
	st.local.v4.f32 	[%rd4+16], {%f920, %f919, %f918, %f917};
	add.s32 	%r90, %r9, 8;
	setp.lt.s32 	%p18, %r90, %r66;
	selp.f32 	%f139, 0f00000000, 0fFF7FFFFF, %p18;
	mul.f32 	%f916, %f123, %f139;
	add.s32 	%r91, %r9, 9;
	setp.lt.s32 	%p19, %r91, %r66;
	selp.f32 	%f140, 0f00000000, 0fFF7FFFFF, %p19;
	mul.f32 	%f915, %f123, %f140;
	add.s32 	%r92, %r9, 10;
	setp.lt.s32 	%p20, %r92, %r66;
	selp.f32 	%f141, 0f00000000, 0fFF7FFFFF, %p20;
	mul.f32 	%f914, %f123, %f141;
	add.s32 	%r93, %r9, 11;
	setp.lt.s32 	%p21, %r93, %r66;
	selp.f32 	%f142, 0f00000000, 0fFF7FFFFF, %p21;
	mul.f32 	%f913, %f123, %f142;
	st.local.v4.f32 	[%rd4+32], {%f916, %f915, %f914, %f913};
	add.s32 	%r94, %r9, 12;
	setp.lt.s32 	%p22, %r94, %r66;
	selp.f32 	%f143, 0f00000000, 0fFF7FFFFF, %p22;
	mul.f32 	%f912, %f123, %f143;
	add.s32 	%r95, %r9, 13;
	setp.lt.s32 	%p23, %r95, %r66;
	selp.f32 	%f144, 0f00000000, 0fFF7FFFFF, %p23;
	mul.f32 	%f911, %f123, %f144;
	add.s32 	%r96, %r9, 14;
	setp.lt.s32 	%p24, %r96, %r66;
	selp.f32 	%f145, 0f00000000, 0fFF7FFFFF, %p24;
	mul.f32 	%f910, %f123, %f145;
	add.s32 	%r97, %r9, 15;
	setp.lt.s32 	%p25, %r97, %r66;
	selp.f32 	%f146, 0f00000000, 0fFF7FFFFF, %p25;
	mul.f32 	%f909, %f123, %f146;
	st.local.v4.f32 	[%rd4+48], {%f912, %f911, %f910, %f909};
	add.s32 	%r98, %r9, 16;
	setp.lt.s32 	%p26, %r98, %r66;
	selp.f32 	%f147, 0f00000000, 0fFF7FFFFF, %p26;
	mul.f32 	%f908, %f123, %f147;
	add.s32 	%r99, %r9, 17;
	setp.lt.s32 	%p27, %r99, %r66;
	selp.f32 	%f148, 0f00000000, 0fFF7FFFFF, %p27;
	mul.f32 	%f907, %f123, %f148;
	add.s32 	%r100, %r9, 18;
	setp.lt.s32 	%p28, %r100, %r66;
	selp.f32 	%f149, 0f00000000, 0fFF7FFFFF, %p28;
	mul.f32 	%f906, %f123, %f149;
	add.s32 	%r101, %r9, 19;
	setp.lt.s32 	%p29, %r101, %r66;
	selp.f32 	%f150, 0f00000000, 0fFF7FFFFF, %p29;
	mul.f32 	%f905, %f123, %f150;
	st.local.v4.f32 	[%rd4+64], {%f908, %f907, %f906, %f905};
	add.s32 	%r102, %r9, 20;
	setp.lt.s32 	%p30, %r102, %r66;
	selp.f32 	%f151, 0f00000000, 0fFF7FFFFF, %p30;
	mul.f32 	%f904, %f123, %f151;
	add.s32 	%r103, %r9, 21;
	setp.lt.s32 	%p31, %r103, %r66;
	selp.f32 	%f152, 0f00000000, 0fFF7FFFFF, %p31;
	mul.f32 	%f903, %f123, %f152;
	add.s32 	%r104, %r9, 22;
	setp.lt.s32 	%p32, %r104, %r66;
	selp.f32 	%f153, 0f00000000, 0fFF7FFFFF, %p32;
	mul.f32 	%f902, %f123, %f153;
	add.s32 	%r105, %r9, 23;
	setp.lt.s32 	%p33, %r105, %r66;
	selp.f32 	%f154, 0f00000000, 0fFF7FFFFF, %p33;
	mul.f32 	%f901, %f123, %f154;
	st.local.v4.f32 	[%rd4+80], {%f904, %f903, %f902, %f901};
	add.s32 	%r106, %r9, 24;
	setp.lt.s32 	%p34, %r106, %r66;
	selp.f32 	%f155, 0f00000000, 0fFF7FFFFF, %p34;
	mul.f32 	%f900, %f123, %f155;
	add.s32 	%r107, %r9, 25;
	setp.lt.s32 	%p35, %r107, %r66;
	selp.f32 	%f156, 0f00000000, 0fFF7FFFFF, %p35;
	mul.f32 	%f899, %f123, %f156;
	add.s32 	%r108, %r9, 26;
	setp.lt.s32 	%p36, %r108, %r66;
	selp.f32 	%f157, 0f00000000, 0fFF7FFFFF, %p36;
	mul.f32 	%f898, %f123, %f157;
	add.s32 	%r109, %r9, 27;
	setp.lt.s32 	%p37, %r109, %r66;
	selp.f32 	%f158, 0f00000000, 0fFF7FFFFF, %p37;
	mul.f32 	%f897, %f123, %f158;
	st.local.v4.f32 	[%rd4+96], {%f900, %f899, %f898, %f897};
	add.s32 	%r110, %r9, 28;
	setp.lt.s32 	%p38, %r110, %r66;
	selp.f32 	%f159, 0f00000000, 0fFF7FFFFF, %p38;
	mul.f32 	%f896, %f123, %f159;
	add.s32 	%r111, %r9, 29;
	setp.lt.s32 	%p39, %r111, %r66;
	selp.f32 	%f160, 0f00000000, 0fFF7FFFFF, %p39;
	mul.f32 	%f895, %f123, %f160;
	add.s32 	%r112, %r9, 30;
	setp.lt.s32 	%p40, %r112, %r66;
	selp.f32 	%f161, 0f00000000, 0fFF7FFFFF, %p40;
	mul.f32 	%f894, %f123, %f161;
	add.s32 	%r113, %r9, 31;
	setp.lt.s32 	%p41, %r113, %r66;
	selp.f32 	%f162, 0f00000000, 0fFF7FFFFF, %p41;
	mul.f32 	%f893, %f123, %f162;
	st.local.v4.f32 	[%rd4+112], {%f896, %f895, %f894, %f893};
$L__BB0_25:
	max.f32 	%f257, %f924, 0fFF7FFFFF;
	max.f32 	%f258, %f257, %f923;
	max.f32 	%f259, %f258, %f922;
	max.f32 	%f260, %f259, %f921;
	max.f32 	%f261, %f260, %f920;
	max.f32 	%f262, %f261, %f919;
	max.f32 	%f263, %f262, %f918;
	max.f32 	%f264, %f263, %f917;
	max.f32 	%f265, %f264, %f916;
	max.f32 	%f266, %f265, %f915;
	max.f32 	%f267, %f266, %f914;
	max.f32 	%f268, %f267, %f913;
	max.f32 	%f269, %f268, %f912;
	max.f32 	%f270, %f269, %f911;
	max.f32 	%f271, %f270, %f910;
	max.f32 	%f272, %f271, %f909;
	max.f32 	%f273, %f272, %f908;
	max.f32 	%f274, %f273, %f907;
	max.f32 	%f275, %f274, %f906;
	max.f32 	%f276, %f275, %f905;
	max.f32 	%f277, %f276, %f904;
	max.f32 	%f278, %f277, %f903;
	max.f32 	%f279, %f278, %f902;
	max.f32 	%f280, %f279, %f901;
	max.f32 	%f281, %f280, %f900;
	max.f32 	%f282, %f281, %f899;
	max.f32 	%f283, %f282, %f898;
	max.f32 	%f284, %f283, %f897;
	max.f32 	%f285, %f284, %f896;
	max.f32 	%f286, %f285, %f895;
	max.f32 	%f287, %f286, %f894;
	max.f32 	%f925, %f287, %f893;
	sub.f32 	%f288, %f924, %f925;
	fma.rn.f32 	%f289, %f288, 0f3BBB989D, 0f3F000000;
	cvt.sat.f32.f32 	%f290, %f289;
	mov.f32 	%f291, 0f4B400001;
	mov.f32 	%f292, 0f437C0000;
	fma.rm.f32 	%f293, %f290, %f292, %f291;
	add.f32 	%f294, %f293, 0fCB40007F;
	neg.f32 	%f295, %f294;
	fma.rn.f32 	%f296, %f288, 0f3FB8AA3B, %f295;
	fma.rn.f32 	%f297, %f288, 0f32A57060, %f296;
	mov.b32 	%r136, %f293;
	shl.b32 	%r137, %r136, 23;
	mov.b32 	%f298, %r137;
	ex2.approx.ftz.f32 	%f299, %f297;
	mul.f32 	%f300, %f299, %f298;
	add.f32 	%f301, %f300, 0f00000000;
	sub.f32 	%f302, %f923, %f925;
	fma.rn.f32 	%f303, %f302, 0f3BBB989D, 0f3F000000;
	cvt.sat.f32.f32 	%f304, %f303;
	fma.rm.f32 	%f305, %f304, %f292, %f291;
	add.f32 	%f306, %f305, 0fCB40007F;
	neg.f32 	%f307, %f306;
	fma.rn.f32 	%f308, %f302, 0f3FB8AA3B, %f307;
	fma.rn.f32 	%f309, %f302, 0f32A57060, %f308;
	mov.b32 	%r138, %f305;
	shl.b32 	%r139, %r138, 23;
	mov.b32 	%f310, %r139;
	ex2.approx.ftz.f32 	%f311, %f309;
	mul.f32 	%f312, %f311, %f310;
	add.f32 	%f313, %f301, %f312;
	sub.f32 	%f314, %f922, %f925;
	fma.rn.f32 	%f315, %f314, 0f3BBB989D, 0f3F000000;
	cvt.sat.f32.f32 	%f316, %f315;
	fma.rm.f32 	%f317, %f316, %f292, %f291;
	add.f32 	%f318, %f317, 0fCB40007F;
	neg.f32 	%f319, %f318;
	fma.rn.f32 	%f320, %f314, 0f3FB8AA3B, %f319;
	fma.rn.f32 	%f321, %f314, 0f32A57060, %f320;
	mov.b32 	%r140, %f317;
	shl.b32 	%r141, %r140, 23;
	mov.b32 	%f322, %r141;
	ex2.approx.ftz.f32 	%f323, %f321;
	mul.f32 	%f324, %f323, %f322;
	add.f32 	%f325, %f313, %f324;
	sub.f32 	%f326, %f921, %f925;
	fma.rn.f32 	%f327, %f326, 0f3BBB989D, 0f3F000000;
	cvt.sat.f32.f32 	%f328, %f327;
	fma.rm.f32 	%f329, %f328, %f292, %f291;
	add.f32 	%f330, %f329, 0fCB40007F;
	neg.f32 	%f331, %f330;
	fma.rn.f32 	%f332, %f326, 0f3FB8AA3B, %f331;
	fma.rn.f32 	%f333, %f326, 0f32A57060, %f332;
	mov.b32 	%r142, %f329;
	shl.b32 	%r143, %r142, 23;
	mov.b32 	%f334, %r143;
	ex2.approx.ftz.f32 	%f335, %f333;
	mul.f32 	%f336, %f335, %f334;
	st.local.v4.f32 	[%rd5], {%f300, %f312, %f324, %f336};
	add.f32 	%f337, %f325, %f336;
	sub.f32 	%f338, %f920, %f925;
	fma.rn.f32 	%f339, %f338, 0f3BBB989D, 0f3F000000;
	cvt.sat.f32.f32 	%f340, %f339;
	fma.rm.f32 	%f341, %f340, %f292, %f291;
	add.f32 	%f342, %f341, 0fCB40007F;
	neg.f32 	%f343, %f342;
	fma.rn.f32 	%f344, %f338, 0f3FB8AA3B, %f343;
	fma.rn.f32 	%f345, %f338, 0f32A57060, %f344;
	mov.b32 	%r144, %f341;
	shl.b32 	%r145, %r144, 23;
	mov.b32 	%f346, %r145;
	ex2.approx.ftz.f32 	%f347, %f345;
	mul.f32 	%f348, %f347, %f346;
	add.f32 	%f349, %f337, %f348;
	sub.f32 	%f350, %f919, %f925;
	fma.rn.f32 	%f351, %f350, 0f3BBB989D, 0f3F000000;
	cvt.sat.f32.f32 	%f352, %f351;
	fma.rm.f32 	%f353, %f352, %f292, %f291;
	add.f32 	%f354, %f353, 0fCB40007F;
	neg.f32 	%f355, %f354;
	fma.rn.f32 	%f356, %f350, 0f3FB8AA3B, %f355;
	fma.rn.f32 	%f357, %f350, 0f32A57060, %f356;
	mov.b32 	%r146, %f353;
	shl.b32 	%r147, %r146, 23;
	mov.b32 	%f358, %r147;
	ex2.approx.ftz.f32 	%f359, %f357;
	mul.f32 	%f360, %f359, %f358;
	add.f32 	%f361, %f349, %f360;
	sub.f32 	%f362, %f918, %f925;
	fma.rn.f32 	%f363, %f362, 0f3BBB989D, 0f3F000000;
	cvt.sat.f32.f32 	%f364, %f363;
	fma.rm.f32 	%f365, %f364, %f292, %f291;
	add.f32 	%f366, %f365, 0fCB40007F;
	neg.f32 	%f367, %f366;
	fma.rn.f32 	%f368, %f362, 0f3FB8AA3B, %f367;
	fma.rn.f32 	%f369, %f362, 0f32A57060, %f368;
	mov.b32 	%r148, %f365;
	shl.b32 	%r149, %r148, 23;
	mov.b32 	%f370, %r149;
	ex2.approx.ftz.f32 	%f371, %f369;
	mul.f32 	%f372, %f371, %f370;
	add.f32 	%f373, %f361, %f372;
	sub.f32 	%f374, %f917, %f925;
	fma.rn.f32 	%f375, %f374, 0f3BBB989D, 0f3F000000;
	cvt.sat.f32.f32 	%f376, %f375;
	fma.rm.f32 	%f377, %f376, %f292, %f291;
	add.f32 	%f378, %f377, 0fCB40007F;
	neg.f32 	%f379, %f378;
	fma.rn.f32 	%f380, %f374, 0f3FB8AA3B, %f379;
	fma.rn.f32 	%f381, %f374, 0f32A57060, %f380;
	mov.b32 	%r150, %f377;
	shl.b32 	%r151, %r150, 23;
	mov.b32 	%f382, %r151;
	ex2.approx.ftz.f32 	%f383, %f381;
	mul.f32 	%f384, %f383, %f382;
	st.local.v4.f32 	[%rd5+16], {%f348, %f360, %f372, %f384};
	add.f32 	%f385, %f373, %f384;
	sub.f32 	%f386, %f916, %f925;
	fma.rn.f32 	%f387, %f386, 0f3BBB989D, 0f3F000000;
	cvt.sat.f32.f32 	%f388, %f387;
	fma.rm.f32 	%f389, %f388, %f292, %f291;
	add.f32 	%f390, %f389, 0fCB40007F;
	neg.f32 	%f391, %f390;
	fma.rn.f32 	%f392, %f386, 0f3FB8AA3B, %f391;
	fma.rn.f32 	%f393, %f386, 0f32A57060, %f392;
	mov.b32 	%r152, %f389;
	shl.b32 	%r153, %r152, 23;
	mov.b32 	%f394, %r153;
	ex2.approx.ftz.f32 	%f395, %f393;
	mul.f32 	%f396, %f395, %f394;
	add.f32 	%f397, %f385, %f396;
	sub.f32 	%f398, %f915, %f925;
	fma.rn.f32 	%f399, %f398, 0f3BBB989D, 0f3F000000;
	cvt.sat.f32.f32 	%f400, %f399;
	fma.rm.f32 	%f401, %f400, %f292, %f291;
	add.f32 	%f402, %f401, 0fCB40007F;
	neg.f32 	%f403, %f402;
	fma.rn.f32 	%f404, %f398, 0f3FB8AA3B, %f403;
	fma.rn.f32 	%f405, %f398, 0f32A57060, %f404;
	mov.b32 	%r154, %f401;
	shl.b32 	%r155, %r154, 23;
	mov.b32 	%f406, %r155;
	ex2.approx.ftz.f32 	%f407, %f405;
	mul.f32 	%f408, %f407, %f406;
	add.f32 	%f409, %f397, %f408;
	sub.f32 	%f410, %f914, %f925;
	fma.rn.f32 	%f411, %f410, 0f3BBB989D, 0f3F000000;
	cvt.sat.f32.f32 	%f412, %f411;
	fma.rm.f32 	%f413, %f412, %f292, %f291;
	add.f32 	%f414, %f413, 0fCB40007F;
	neg.f32 	%f415, %f414;
	fma.rn.f32 	%f416, %f410, 0f3FB8AA3B, %f415;
	fma.rn.f32 	%f417, %f410, 0f32A57060, %f416;
	mov.b32 	%r156, %f413;
	shl.b32 	%r157, %r156, 23;
	mov.b32 	%f418, %r157;
	ex2.approx.ftz.f32 	%f419, %f417;
	mul.f32 	%f420, %f419, %f418;
	add.f32 	%f421, %f409, %f420;
	sub.f32 	%f422, %f913, %f925;
	fma.rn.f32 	%f423, %f422, 0f3BBB989D, 0f3F000000;
	cvt.sat.f32.f32 	%f424, %f423;
	fma.rm.f32 	%f425, %f424, %f292, %f291;
	add.f32 	%f426, %f425, 0fCB40007F;
	neg.f32 	%f427, %f426;
	fma.rn.f32 	%f428, %f422, 0f3FB8AA3B, %f427;
	fma.rn.f32 	%f429, %f422, 0f32A57060, %f428;
	mov.b32 	%r158, %f425;
	shl.b32 	%r159, %r158, 23;
	mov.b32 	%f430, %r159;
	ex2.approx.ftz.f32 	%f431, %f429;
	mul.f32 	%f432, %f431, %f430;
	st.local.v4.f32 	[%rd5+32], {%f396, %f408, %f420, %f432};
	add.f32 	%f433, %f421, %f432;
	sub.f32 	%f434, %f912, %f925;
	fma.rn.f32 	%f435, %f434, 0f3BBB989D, 0f3F000000;
	cvt.sat.f32.f32 	%f436, %f435;
	fma.rm.f32 	%f437, %f436, %f292, %f291;
	add.f32 	%f438, %f437, 0fCB40007F;
	neg.f32 	%f439, %f438;
	fma.rn.f32 	%f440, %f434, 0f3FB8AA3B, %f439;
	fma.rn.f32 	%f441, %f434, 0f32A57060, %f440;
	mov.b32 	%r160, %f437;
	shl.b32 	%r161, %r160, 23;
	mov.b32 	%f442, %r161;
	ex2.approx.ftz.f32 	%f443, %f441;
	mul.f32 	%f444, %f443, %f442;
	add.f32 	%f445, %f433, %f444;
	sub.f32 	%f446, %f911, %f925;
	fma.rn.f32 	%f447, %f446, 0f3BBB989D, 0f3F000000;
	cvt.sat.f32.f32 	%f448, %f447;
	fma.rm.f32 	%f449, %f448, %f292, %f291;
	add.f32 	%f450, %f449, 0fCB40007F;
	neg.f32 	%f451, %f450;
	fma.rn.f32 	%f452, %f446, 0f3FB8AA3B, %f451;
	fma.rn.f32 	%f453, %f446, 0f32A57060, %f452;
	mov.b32 	%r162, %f449;
	shl.b32 	%r163, %r162, 23;
	mov.b32 	%f454, %r163;
	ex2.approx.ftz.f32 	%f455, %f453;
	mul.f32 	%f456, %f455, %f454;
	add.f32 	%f457, %f445, %f456;
	sub.f32 	%f458, %f910, %f925;
	fma.rn.f32 	%f459, %f458, 0f3BBB989D, 0f3F000000;
	cvt.sat.f32.f32 	%f460, %f459;
	fma.rm.f32 	%f461, %f460, %f292, %f291;
	add.f32 	%f462, %f461, 0fCB40007F;
	neg.f32 	%f463, %f462;
	fma.rn.f32 	%f464, %f458, 0f3FB8AA3B, %f463;
	fma.rn.f32 	%f465, %f458, 0f32A57060, %f464;
	mov.b32 	%r164, %f461;
	shl.b32 	%r165, %r164, 23;
	mov.b32 	%f466, %r165;
	ex2.approx.ftz.f32 	%f467, %f465;
	mul.f32 	%f468, %f467, %f466;
	add.f32 	%f469, %f457, %f468;
	sub.f32 	%f470, %f909, %f925;
	fma.rn.f32 	%f471, %f470, 0f3BBB989D, 0f3F000000;
	cvt.sat.f32.f32 	%f472, %f471;
	fma.rm.f32 	%f473, %f472, %f292, %f291;
	add.f32 	%f474, %f473, 0fCB40007F;
	neg.f32 	%f475, %f474;
	fma.rn.f32 	%f476, %f470, 0f3FB8AA3B, %f475;
	fma.rn.f32 	%f477, %f470, 0f32A57060, %f476;
	mov.b32 	%r166, %f473;
	shl.b32 	%r167, %r166, 23;
	mov.b32 	%f478, %r167;
	ex2.approx.ftz.f32 	%f479, %f477;
	mul.f32 	%f480, %f479, %f478;
	st.local.v4.f32 	[%rd5+48], {%f444, %f456, %f468, %f480};
	add.f32 	%f481, %f469, %f480;
	sub.f32 	%f482, %f908, %f925;
	fma.rn.f32 	%f483, %f482, 0f3BBB989D, 0f3F000000;
	cvt.sat.f32.f32 	%f484, %f483;
	fma.rm.f32 	%f485, %f484, %f292, %f291;
	add.f32 	%f486, %f485, 0fCB40007F;
	neg.f32 	%f487, %f486;
	fma.rn.f32 	%f488, %f482, 0f3FB8AA3B, %f487;
	fma.rn.f32 	%f489, %f482, 0f32A57060, %f488;
	mov.b32 	%r168, %f485;
	shl.b32 	%r169, %r168, 23;
	mov.b32 	%f490, %r169;
	ex2.approx.ftz.f32 	%f491, %f489;
	mul.f32 	%f492, %f491, %f490;
	add.f32 	%f493, %f481, %f492;
	sub.f32 	%f494, %f907, %f925;
	fma.rn.f32 	%f495, %f494, 0f3BBB989D, 0f3F000000;
	cvt.sat.f32.f32 	%f496, %f495;
	fma.rm.f32 	%f497, %f496, %f292, %f291;
	add.f32 	%f498, %f497, 0fCB40007F;
	neg.f32 	%f499, %f498;
	fma.rn.f32 	%f500, %f494, 0f3FB8AA3B, %f499;
	fma.rn.f32 	%f501, %f494, 0f32A57060, %f500;
	mov.b32 	%r170, %f497;
	shl.b32 	%r171, %r170, 23;
	mov.b32 	%f502, %r171;
	ex2.approx.ftz.f32 	%f503, %f501;
	mul.f32 	%f504, %f503, %f502;
	add.f32 	%f505, %f493, %f504;
	sub.f32 	%f506, %f906, %f925;
	fma.rn.f32 	%f507, %f506, 0f3BBB989D, 0f3F000000;
	cvt.sat.f32.f32 	%f508, %f507;
	fma.rm.f32 	%f509, %f508, %f292, %f291;
	add.f32 	%f510, %f509, 0fCB40007F;
	neg.f32 	%f511, %f510;
	fma.rn.f32 	%f512, %f506, 0f3FB8AA3B, %f511;
	fma.rn.f32 	%f513, %f506, 0f32A57060, %f512;
	mov.b32 	%r172, %f509;
	shl.b32 	%r173, %r172, 23;
	mov.b32 	%f514, %r173;
	ex2.approx.ftz.f32 	%f515, %f513;
	mul.f32 	%f516, %f515, %f514;
	add.f32 	%f517, %f505, %f516;
	sub.f32 	%f518, %f905, %f925;
	fma.rn.f32 	%f519, %f518, 0f3BBB989D, 0f3F000000;
	cvt.sat.f32.f32 	%f520, %f519;
	fma.rm.f32 	%f521, %f520, %f292, %f291;
	add.f32 	%f522, %f521, 0fCB40007F;
	neg.f32 	%f523, %f522;
	fma.rn.f32 	%f524, %f518, 0f3FB8AA3B, %f523;
	fma.rn.f32 	%f525, %f518, 0f32A57060, %f524;
	mov.b32 	%r174, %f521;
	shl.b32 	%r175, %r174, 23;
	mov.b32 	%f526, %r175;
	ex2.approx.ftz.f32 	%f527, %f525;
	mul.f32 	%f528, %f527, %f526;
	st.local.v4.f32 	[%rd5+64], {%f492, %f504, %f516, %f528};
	add.f32 	%f529, %f517, %f528;
	sub.f32 	%f530, %f904, %f925;
	fma.rn.f32 	%f531, %f530, 0f3BBB989D, 0f3F000000;
	cvt.sat.f32.f32 	%f532, %f531;
	fma.rm.f32 	%f533, %f532, %f292, %f291;
	add.f32 	%f534, %f533, 0fCB40007F;
	neg.f32 	%f535, %f534;
	fma.rn.f32 	%f536, %f530, 0f3FB8AA3B, %f535;
	fma.rn.f32 	%f537, %f530, 0f32A57060, %f536;
	mov.b32 	%r176, %f533;
	shl.b32 	%r177, %r176, 23;
	mov.b32 	%f538, %r177;
	ex2.approx.ftz.f32 	%f539, %f537;
	mul.f32 	%f540, %f539, %f538;
	add.f32 	%f541, %f529, %f540;
	sub.f32 	%f542, %f903, %f925;
	fma.rn.f32 	%f543, %f542, 0f3BBB989D, 0f3F000000;
	cvt.sat.f32.f32 	%f544, %f543;
	fma.rm.f32 	%f545, %f544, %f292, %f291;
	add.f32 	%f546, %f545, 0fCB40007F;
	neg.f32 	%f547, %f546;
	fma.rn.f32 	%f548, %f542, 0f3FB8AA3B, %f547;
	fma.rn.f32 	%f549, %f542, 0f32A57060, %f548;
	mov.b32 	%r178, %f545;
	shl.b32 	%r179, %r178, 23;
	mov.b32 	%f550, %r179;
	ex2.approx.ftz.f32 	%f551, %f549;
	mul.f32 	%f552, %f551, %f550;
	add.f32 	%f553, %f541, %f552;
	sub.f32 	%f554, %f902, %f925;
	fma.rn.f32 	%f555, %f554, 0f3BBB989D, 0f3F000000;
	cvt.sat.f32.f32 	%f556, %f555;
	fma.rm.f32 	%f557, %f556, %f292, %f291;
	add.f32 	%f558, %f557, 0fCB40007F;
	neg.f32 	%f559, %f558;
	fma.rn.f32 	%f560, %f554, 0f3FB8AA3B, %f559;
	fma.rn.f32 	%f561, %f554, 0f32A57060, %f560;
	mov.b32 	%r180, %f557;
	shl.b32 	%r181, %r180, 23;
	mov.b32 	%f562, %r181;
	ex2.approx.ftz.f32 	%f563, %f561;
	mul.f32 	%f564, %f563, %f562;
	add.f32 	%f565, %f553, %f564;
	sub.f32 	%f566, %f901, %f925;
	fma.rn.f32 	%f567, %f566, 0f3BBB989D, 0f3F000000;
	cvt.sat.f32.f32 	%f568, %f567;
	fma.rm.f32 	%f569, %f568, %f292, %f291;
	add.f32 	%f570, %f569, 0fCB40007F;
	neg.f32 	%f571, %f570;
	fma.rn.f32 	%f572, %f566, 0f3FB8AA3B, %f571;
	fma.rn.f32 	%f573, %f566, 0f32A57060, %f572;
	mov.b32 	%r182, %f569;
	shl.b32 	%r183, %r182, 23;
	mov.b32 	%f574, %r183;
	ex2.approx.ftz.f32 	%f575, %f573;
	mul.f32 	%f576, %f575, %f574;
	st.local.v4.f32 	[%rd5+80], {%f540, %f552, %f564, %f576};
	add.f32 	%f577, %f565, %f576;
	sub.f32 	%f578, %f900, %f925;
	fma.rn.f32 	%f579, %f578, 0f3BBB989D, 0f3F000000;
	cvt.sat.f32.f32 	%f580, %f579;
	fma.rm.f32 	%f581, %f580, %f292, %f291;
	add.f32 	%f582, %f581, 0fCB40007F;
	neg.f32 	%f583, %f582;
	fma.rn.f32 	%f584, %f578, 0f3FB8AA3B, %f583;
	fma.rn.f32 	%f585, %f578, 0f32A57060, %f584;
	mov.b32 	%r184, %f581;
	shl.b32 	%r185, %r184, 23;
	mov.b32 	%f586, %r185;
	ex2.approx.ftz.f32 	%f587, %f585;
	mul.f32 	%f588, %f587, %f586;
	add.f32 	%f589, %f577, %f588;
	sub.f32 	%f590, %f899, %f925;
	fma.rn.f32 	%f591, %f590, 0f3BBB989D, 0f3F000000;
	cvt.sat.f32.f32 	%f592, %f591;
	fma.rm.f32 	%f593, %f592, %f292, %f291;
	add.f32 	%f594, %f593, 0fCB40007F;
	neg.f32 	%f595, %f594;
	fma.rn.f32 	%f596, %f590, 0f3FB8AA3B, %f595;
	fma.rn.f32 	%f597, %f590, 0f32A57060, %f596;
	mov.b32 	%r186, %f593;
	shl.b32 	%r187, %r186, 23;
	mov.b32 	%f598, %r187;
	ex2.approx.ftz.f32 	%f599, %f597;
	mul.f32 	%f600, %f599, %f598;
	add.f32 	%f601, %f589, %f600;
	sub.f32 	%f602, %f898, %f925;
	fma.rn.f32 	%f603, %f602, 0f3BBB989D, 0f3F000000;
	cvt.sat.f32.f32 	%f604, %f603;
	fma.rm.f32 	%f605, %f604, %f292, %f291;
	add.f32 	%f606, %f605, 0fCB40007F;
	neg.f32 	%f607, %f606;
	fma.rn.f32 	%f608, %f602, 0f3FB8AA3B, %f607;
	fma.rn.f32 	%f609, %f602, 0f32A57060, %f608;
	mov.b32 	%r188, %f605;
	shl.b32 	%r189, %r188, 23;
	mov.b32 	%f610, %r189;
	ex2.approx.ftz.f32 	%f611, %f609;
	mul.f32 	%f612, %f611, %f610;
	add.f32 	%f613, %f601, %f612;
	sub.f32 	%f614, %f897, %f925;
	fma.rn.f32 	%f615, %f614, 0f3BBB989D, 0f3F000000;
	cvt.sat.f32.f32 	%f616, %f615;
	fma.rm.f32 	%f617, %f616, %f292, %f291;
	add.f32 	%f618, %f617, 0fCB40007F;
	neg.f32 	%f619, %f618;
	fma.rn.f32 	%f620, %f614, 0f3FB8AA3B, %f619;
	fma.rn.f32 	%f621, %f614, 0f32A57060, %f620;
	mov.b32 	%r190, %f617;
	shl.b32 	%r191, %r190, 23;
	mov.b32 	%f622, %r191;
	ex2.approx.ftz.f32 	%f623, %f621;
	mul.f32 	%f624, %f623, %f622;
	st.local.v4.f32 	[%rd5+96], {%f588, %f600, %f612, %f624};
	add.f32 	%f625, %f613, %f624;
	sub.f32 	%f626, %f896, %f925;
	fma.rn.f32 	%f627, %f626, 0f3BBB989D, 0f3F000000;
	cvt.sat.f32.f32 	%f628, %f627;
	fma.rm.f32 	%f629, %f628, %f292, %f291;
	add.f32 	%f630, %f629, 0fCB40007F;
	neg.f32 	%f631, %f630;
	fma.rn.f32 	%f632, %f626, 0f3FB8AA3B, %f631;
	fma.rn.f32 	%f633, %f626, 0f32A57060, %f632;
	mov.b32 	%r192, %f629;
	shl.b32 	%r193, %r192, 23;
	mov.b32 	%f634, %r193;
	ex2.approx.ftz.f32 	%f635, %f633;
	mul.f32 	%f636, %f635, %f634;
	add.f32 	%f637, %f625, %f636;
	sub.f32 	%f638, %f895, %f925;
	fma.rn.f32 	%f639, %f638, 0f3BBB989D, 0f3F000000;
	cvt.sat.f32.f32 	%f640, %f639;
	fma.rm.f32 	%f641, %f640, %f292, %f291;
	add.f32 	%f642, %f641, 0fCB40007F;
	neg.f32 	%f643, %f642;
	fma.rn.f32 	%f644, %f638, 0f3FB8AA3B, %f643;
	fma.rn.f32 	%f645, %f638, 0f32A57060, %f644;
	mov.b32 	%r194, %f641;
	shl.b32 	%r195, %r194, 23;
	mov.b32 	%f646, %r195;
	ex2.approx.ftz.f32 	%f647, %f645;
	mul.f32 	%f648, %f647, %f646;
	add.f32 	%f649, %f637, %f648;
	sub.f32 	%f650, %f894, %f925;
	fma.rn.f32 	%f651, %f650, 0f3BBB989D, 0f3F000000;
	cvt.sat.f32.f32 	%f652, %f651;
	fma.rm.f32 	%f653, %f652, %f292, %f291;
	add.f32 	%f654, %f653, 0fCB40007F;
	neg.f32 	%f655, %f654;
	fma.rn.f32 	%f656, %f650, 0f3FB8AA3B, %f655;
	fma.rn.f32 	%f657, %f650, 0f32A57060, %f656;
	mov.b32 	%r196, %f653;
	shl.b32 	%r197, %r196, 23;
	mov.b32 	%f658, %r197;
	ex2.approx.ftz.f32 	%f659, %f657;
	mul.f32 	%f660, %f659, %f658;
	add.f32 	%f661, %f649, %f660;
	sub.f32 	%f662, %f893, %f925;
	fma.rn.f32 	%f663, %f662, 0f3BBB989D, 0f3F000000;
	cvt.sat.f32.f32 	%f664, %f663;
	fma.rm.f32 	%f665, %f664, %f292, %f291;
	add.f32 	%f666, %f665, 0fCB40007F;
	neg.f32 	%f667, %f666;
	fma.rn.f32 	%f668, %f662, 0f3FB8AA3B, %f667;
	fma.rn.f32 	%f669, %f662, 0f32A57060, %f668;
	mov.b32 	%r198, %f665;
	shl.b32 	%r199, %r198, 23;
	mov.b32 	%f670, %r199;
	ex2.approx.ftz.f32 	%f671, %f669;
	mul.f32 	%f672, %f671, %f670;
	st.local.v4.f32 	[%rd5+112], {%f636, %f648, %f660, %f672};
	add.f32 	%f926, %f661, %f672;
$L__BB0_26:
	setp.ge.u32 	%p53, %r2, %r66;
	max.f32 	%f883, %f1, %f925;
	sub.f32 	%f673, %f1, %f883;
	fma.rn.f32 	%f674, %f673, 0f3BBB989D, 0f3F000000;
	cvt.sat.f32.f32 	%f675, %f674;
	mov.f32 	%f676, 0f4B400001;
	mov.f32 	%f677, 0f437C0000;
	fma.rm.f32 	%f678, %f675, %f677, %f676;
	add.f32 	%f679, %f678, 0fCB40007F;
	neg.f32 	%f680, %f679;
	fma.rn.f32 	%f681, %f673, 0f3FB8AA3B, %f680;
	fma.rn.f32 	%f682, %f673, 0f32A57060, %f681;
	mov.b32 	%r200, %f678;
	shl.b32 	%r201, %r200, 23;
	mov.b32 	%f683, %r201;
	ex2.approx.ftz.f32 	%f684, %f682;
	mul.f32 	%f118, %f684, %f683;
	sub.f32 	%f685, %f925, %f883;
	fma.rn.f32 	%f686, %f685, 0f3BBB989D, 0f3F000000;
	cvt.sat.f32.f32 	%f687, %f686;
	fma.rm.f32 	%f688, %f687, %f677, %f676;
	add.f32 	%f689, %f688, 0fCB40007F;
	neg.f32 	%f690, %f689;
	fma.rn.f32 	%f691, %f685, 0f3FB8AA3B, %f690;
	fma.rn.f32 	%f692, %f685, 0f32A57060, %f691;
	mov.b32 	%r202, %f688;
	shl.b32 	%r203, %r202, 23;
	mov.b32 	%f693, %r203;
	ex2.approx.ftz.f32 	%f694, %f692;
	mul.f32 	%f119, %f694, %f693;
	mul.f32 	%f695, %f926, %f119;
	fma.rn.f32 	%f884, %f2, %f118, %f695;
	@%p53 bra 	$L__BB0_57;
	setp.lt.s32 	%p54, %r67, 1;
	div.rn.f32 	%f696, %f2, %f884;
	mul.f32 	%f121, %f118, %f696;
	@%p54 bra 	$L__BB0_57;
	setp.lt.u32 	%p55, %r67, 16;
	mov.b32 	%r234, 0;
	@%p55 bra 	$L__BB0_31;
	mov.b32 	%r236, 0;
$L__BB0_30:
	.pragma "nounroll";
	mul.wide.u32 	%rd58, %r236, 4;
	add.s64 	%rd59, %rd3, %rd58;
	ld.local.v4.f32 	{%f697, %f698, %f699, %f700}, [%rd59];
	mul.f32 	%f701, %f121, %f697;
	mul.f32 	%f702, %f121, %f698;
	mul.f32 	%f703, %f121, %f699;
	mul.f32 	%f704, %f121, %f700;
	st.local.v4.f32 	[%rd59], {%f701, %f702, %f703, %f704};
	ld.local.v4.f32 	{%f705, %f706, %f707, %f708}, [%rd59+16];
	mul.f32 	%f709, %f121, %f705;
	mul.f32 	%f710, %f121, %f706;
	mul.f32 	%f711, %f121, %f707;
	mul.f32 	%f712, %f121, %f708;
	st.local.v4.f32 	[%rd59+16], {%f709, %f710, %f711, %f712};
	ld.local.v4.f32 	{%f713, %f714, %f715, %f716}, [%rd59+32];
	mul.f32 	%f717, %f121, %f713;
	mul.f32 	%f718, %f121, %f714;
	mul.f32 	%f719, %f121, %f715;
	mul.f32 	%f720, %f121, %f716;
	st.local.v4.f32 	[%rd59+32], {%f717, %f718, %f719, %f720};
	ld.local.v4.f32 	{%f721, %f722, %f723, %f724}, [%rd59+48];
	mul.f32 	%f725, %f121, %f721;
	mul.f32 	%f726, %f121, %f722;
	mul.f32 	%f727, %f121, %f723;
	mul.f32 	%f728, %f121, %f724;
	st.local.v4.f32 	[%rd59+48], {%f725, %f726, %f727, %f728};
	add.s32 	%r236, %r236, 16;
	setp.eq.s32 	%p56, %r236, %r5;
	mov.u32 	%r234, %r5;
	@%p56 bra 	$L__BB0_31;
	bra.uni 	$L__BB0_30;
$L__BB0_31:
	add.s32 	%r30, %r3, -1;
	add.s32 	%r31, %r4, -1;
	setp.eq.s32 	%p57, %r3, 0;
	@%p57 bra 	$L__BB0_41;
	setp.lt.u32 	%p58, %r30, 7;
	@%p58 bra 	$L__BB0_34;
	mul.wide.u32 	%rd60, %r234, 4;
	add.s64 	%rd61, %rd3, %rd60;
	ld.local.f32 	%f729, [%rd61];
	mul.f32 	%f730, %f121, %f729;
	st.local.f32 	[%rd61], %f730;
	ld.local.f32 	%f731, [%rd61+4];
	mul.f32 	%f732, %f121, %f731;
	st.local.f32 	[%rd61+4], %f732;
	ld.local.f32 	%f733, [%rd61+8];
	mul.f32 	%f734, %f121, %f733;
	st.local.f32 	[%rd61+8], %f734;
	ld.local.f32 	%f735, [%rd61+12];
	mul.f32 	%f736, %f121, %f735;
	st.local.f32 	[%rd61+12], %f736;
	ld.local.f32 	%f737, [%rd61+16];
	mul.f32 	%f738, %f121, %f737;
	st.local.f32 	[%rd61+16], %f738;
	ld.local.f32 	%f739, [%rd61+20];
	mul.f32 	%f740, %f121, %f739;
	st.local.f32 	[%rd61+20], %f740;
	ld.local.f32 	%f741, [%rd61+24];
	mul.f32 	%f742, %f121, %f741;
	st.local.f32 	[%rd61+24], %f742;
	ld.local.f32 	%f743, [%rd61+28];
	mul.f32 	%f744, %f121, %f743;
	st.local.f32 	[%rd61+28], %f744;
	add.s32 	%r234, %r234, 8;
$L__BB0_34:
	setp.eq.s32 	%p59, %r4, 0;
	@%p59 bra 	$L__BB0_41;
	setp.lt.u32 	%p60, %r31, 3;
	@%p60 bra 	$L__BB0_37;
	mul.wide.u32 	%rd62, %r234, 4;
	add.s64 	%rd63, %rd3, %rd62;
	ld.local.f32 	%f745, [%rd63];
	mul.f32 	%f746, %f121, %f745;
	st.local.f32 	[%rd63], %f746;
	ld.local.f32 	%f747, [%rd63+4];
	mul.f32 	%f748, %f121, %f747;
	st.local.f32 	[%rd63+4], %f748;
	ld.local.f32 	%f749, [%rd63+8];
	mul.f32 	%f750, %f121, %f749;
	st.local.f32 	[%rd63+8], %f750;
	ld.local.f32 	%f751, [%rd63+12];
	mul.f32 	%f752, %f121, %f751;
	st.local.f32 	[%rd63+12], %f752;
	add.s32 	%r234, %r234, 4;
$L__BB0_37:
	setp.eq.s32 	%p61, %r6, 0;
	@%p61 bra 	$L__BB0_41;
	setp.eq.s32 	%p62, %r6, 1;
	mul.wide.u32 	%rd64, %r234, 4;
	add.s64 	%rd12, %rd3, %rd64;
	ld.local.f32 	%f753, [%rd12];
	mul.f32 	%f754, %f121, %f753;
	st.local.f32 	[%rd12], %f754;
	@%p62 bra 	$L__BB0_41;
	setp.eq.s32 	%p63, %r6, 2;
	ld.local.f32 	%f755, [%rd12+4];
	mul.f32 	%f756, %f121, %f755;
	st.local.f32 	[%rd12+4], %f756;
	@%p63 bra 	$L__BB0_41;
	ld.local.f32 	%f757, [%rd12+8];
	mul.f32 	%f758, %f121, %f757;
	st.local.f32 	[%rd12+8], %f758;
$L__BB0_41:
	mov.b32 	%r237, 0;
$L__BB0_42:
	add.s32 	%r207, %r9, %r237;
	setp.ge.s32 	%p64, %r207, %r66;
	@%p64 bra 	$L__BB0_56;
	setp.lt.u32 	%p65, %r67, 16;
	mul.wide.u32 	%rd65, %r237, 4;
	add.s64 	%rd66, %rd5, %rd65;
	ld.local.f32 	%f759, [%rd66];
	div.rn.f32 	%f760, %f759, %f884;
	mul.f32 	%f122, %f119, %f760;
	shl.b32 	%r209, %r237, 8;
	mov.u32 	%r210, _ZZ22flash_attention_kernelPKfS0_S0_PfiifE6V_tile;
	add.s32 	%r39, %r210, %r209;
	mov.b32 	%r240, 0;
	@%p65 bra 	$L__BB0_46;
	mov.b32 	%r238, 0;
$L__BB0_45:
	.pragma "nounroll";
	shl.b32 	%r212, %r238, 2;
	add.s32 	%r213, %r39, %r212;
	ld.shared.f32 	%f761, [%r213];
	mul.wide.u32 	%rd67, %r238, 4;
	add.s64 	%rd68, %rd3, %rd67;
	ld.local.v4.f32 	{%f762, %f763, %f764, %f765}, [%rd68];
	fma.rn.f32 	%f766, %f761, %f122, %f762;
	ld.shared.f32 	%f767, [%r213+4];
	fma.rn.f32 	%f768, %f767, %f122, %f763;
	ld.shared.f32 	%f769, [%r213+8];
	fma.rn.f32 	%f770, %f769, %f122, %f764;
	ld.shared.f32 	%f771, [%r213+12];
	fma.rn.f32 	%f772, %f771, %f122, %f765;
	st.local.v4.f32 	[%rd68], {%f766, %f768, %f770, %f772};
	ld.shared.f32 	%f773, [%r213+16];
	ld.local.v4.f32 	{%f774, %f775, %f776, %f777}, [%rd68+16];
	fma.rn.f32 	%f778, %f773, %f122, %f774;
	ld.shared.f32 	%f779, [%r213+20];
	fma.rn.f32 	%f780, %f779, %f122, %f775;
	ld.shared.f32 	%f781, [%r213+24];
	fma.rn.f32 	%f782, %f781, %f122, %f776;
	ld.shared.f32 	%f783, [%r213+28];
	fma.rn.f32 	%f784, %f783, %f122, %f777;
	st.local.v4.f32 	[%rd68+16], {%f778, %f780, %f782, %f784};
	ld.shared.f32 	%f785, [%r213+32];
	ld.local.v4.f32 	{%f786, %f787, %f788, %f789}, [%rd68+32];
	fma.rn.f32 	%f790, %f785, %f122, %f786;
	ld.shared.f32 	%f791, [%r213+36];
	fma.rn.f32 	%f792, %f791, %f122, %f787;
	ld.shared.f32 	%f793, [%r213+40];
	fma.rn.f32 	%f794, %f793, %f122, %f788;
	ld.shared.f32 	%f795, [%r213+44];
	fma.rn.f32 	%f796, %f795, %f122, %f789;
	st.local.v4.f32 	[%rd68+32], {%f790, %f792, %f794, %f796};
	ld.shared.f32 	%f797, [%r213+48];
	ld.local.v4.f32 	{%f798, %f799, %f800, %f801}, [%rd68+48];
	fma.rn.f32 	%f802, %f797, %f122, %f798;
	ld.shared.f32 	%f803, [%r213+52];
	fma.rn.f32 	%f804, %f803, %f122, %f799;
	ld.shared.f32 	%f805, [%r213+56];
	fma.rn.f32 	%f806, %f805, %f122, %f800;
	ld.shared.f32 	%f807, [%r213+60];
	fma.rn.f32 	%f808, %f807, %f122, %f801;
	st.local.v4.f32 	[%rd68+48], {%f802, %f804, %f806, %f808};
	add.s32 	%r238, %r238, 16;
	setp.ne.s32 	%p66, %r238, %r5;
	mov.u32 	%r240, %r5;
	@%p66 bra 	$L__BB0_45;
$L__BB0_46:
	setp.eq.s32 	%p67, %r3, 0;
	@%p67 bra 	$L__BB0_56;
	setp.lt.u32 	%p68, %r30, 7;
	@%p68 bra 	$L__BB0_49;
	shl.b32 	%r214, %r240, 2;
	add.s32 	%r215, %r39, %r214;
	ld.shared.f32 	%f809, [%r215];
	mul.wide.u32 	%rd69, %r240, 4;
	add.s64 	%rd70, %rd3, %rd69;
	ld.local.f32 	%f810, [%rd70];
	fma.rn.f32 	%f811, %f809, %f122, %f810;
	st.local.f32 	[%rd70], %f811;
	ld.shared.f32 	%f812, [%r215+4];
	ld.local.f32 	%f813, [%rd70+4];
	fma.rn.f32 	%f814, %f812, %f122, %f813;
	st.local.f32 	[%rd70+4], %f814;
	ld.shared.f32 	%f815, [%r215+8];
	ld.local.f32 	%f816, [%rd70+8];
	fma.rn.f32 	%f817, %f815, %f122, %f816;
	st.local.f32 	[%rd70+8], %f817;
	ld.shared.f32 	%f818, [%r215+12];
	ld.local.f32 	%f819, [%rd70+12];
	fma.rn.f32 	%f820, %f818, %f122, %f819;
	st.local.f32 	[%rd70+12], %f820;
	ld.shared.f32 	%f821, [%r215+16];
	ld.local.f32 	%f822, [%rd70+16];
	fma.rn.f32 	%f823, %f821, %f122, %f822;
	st.local.f32 	[%rd70+16], %f823;
	ld.shared.f32 	%f824, [%r215+20];
	ld.local.f32 	%f825, [%rd70+20];
	fma.rn.f32 	%f826, %f824, %f122, %f825;
	st.local.f32 	[%rd70+20], %f826;
	ld.shared.f32 	%f827, [%r215+24];
	ld.local.f32 	%f828, [%rd70+24];
	fma.rn.f32 	%f829, %f827, %f122, %f828;
	st.local.f32 	[%rd70+24], %f829;
	ld.shared.f32 	%f830, [%r215+28];
	ld.local.f32 	%f831, [%rd70+28];
	fma.rn.f32 	%f832, %f830, %f122, %f831;
	st.local.f32 	[%rd70+28], %f832;
	add.s32 	%r240, %r240, 8;
$L__BB0_49:
	setp.eq.s32 	%p69, %r4, 0;
	@%p69 bra 	$L__BB0_56;
	setp.lt.u32 	%p70, %r31, 3;
	@%p70 bra 	$L__BB0_52;
	shl.b32 	%r216, %r240, 2;
	add.s32 	%r217, %r39, %r216;
	ld.shared.f32 	%f833, [%r217];
	mul.wide.u32 	%rd71, %r240, 4;
	add.s64 	%rd72, %rd3, %rd71;
	ld.local.f32 	%f834, [%rd72];
	fma.rn.f32 	%f835, %f833, %f122, %f834;
	st.local.f32 	[%rd72], %f835;
	ld.shared.f32 	%f836, [%r217+4];
	ld.local.f32 	%f837, [%rd72+4];
	fma.rn.f32 	%f838, %f836, %f122, %f837;
	st.local.f32 	[%rd72+4], %f838;
	ld.shared.f32 	%f839, [%r217+8];
	ld.local.f32 	%f840, [%rd72+8];
	fma.rn.f32 	%f841, %f839, %f122, %f840;
	st.local.f32 	[%rd72+8], %f841;
	ld.shared.f32 	%f842, [%r217+12];
	ld.local.f32 	%f843, [%rd72+12];
	fma.rn.f32 	%f844, %f842, %f122, %f843;
	st.local.f32 	[%rd72+12], %f844;
	add.s32 	%r240, %r240, 4;
$L__BB0_52:
	setp.eq.s32 	%p71, %r6, 0;
	@%p71 bra 	$L__BB0_56;
	setp.eq.s32 	%p72, %r6, 1;
	shl.b32 	%r218, %r240, 2;
	add.s32 	%r47, %r39, %r218;
	ld.shared.f32 	%f845, [%r47];
	mul.wide.u32 	%rd73, %r240, 4;
	add.s64 	%rd13, %rd3, %rd73;
	ld.local.f32 	%f846, [%rd13];
	fma.rn.f32 	%f847, %f845, %f122, %f846;
	st.local.f32 	[%rd13], %f847;
	@%p72 bra 	$L__BB0_56;
	setp.eq.s32 	%p73, %r6, 2;
	ld.shared.f32 	%f848, [%r47+4];
	ld.local.f32 	%f849, [%rd13+4];
	fma.rn.f32 	%f850, %f848, %f122, %f849;
	st.local.f32 	[%rd13+4], %f850;
	@%p73 bra 	$L__BB0_56;
	ld.shared.f32 	%f851, [%r47+8];
	ld.local.f32 	%f852, [%rd13+8];
	fma.rn.f32 	%f853, %f851, %f122, %f852;
	st.local.f32 	[%rd13+8], %f853;
$L__BB0_56:
	add.s32 	%r237, %r237, 1;
	setp.ne.s32 	%p74, %r237, 32;
	@%p74 bra 	$L__BB0_42;
$L__BB0_57:
	bar.sync 	0;
	add.s32 	%r225, %r225, 1;
	add.s32 	%r219, %r66, 31;
	shr.u32 	%r220, %r219, 5;
	setp.ne.s32 	%p75, %r225, %r220;
	@%p75 bra 	$L__BB0_2;
$L__BB0_58:
	setp.ge.s32 	%p76, %r2, %r66;
	setp.lt.s32 	%p77, %r67, 1;
	or.pred  	%p78, %p76, %p77;
	@%p78 bra 	$L__BB0_71;
	mul.lo.s32 	%r50, %r67, %r2;
	and.b32  	%r51, %r67, 15;
	setp.lt.u32 	%p79, %r67, 16;
	mov.b32 	%r244, 0;
	@%p79 bra 	$L__BB0_62;
	add.s64 	%rd99, %rd3, 32;
	and.b32  	%r244, %r67, 2147483632;
	neg.s32 	%r242, %r244;
	mul.wide.u32 	%rd74, %r50, 4;
	add.s64 	%rd75, %rd74, %rd2;
	add.s64 	%rd98, %rd75, 32;
$L__BB0_61:
	.pragma "nounroll";
	ld.local.v4.f32 	{%f854, %f855, %f856, %f857}, [%rd99+-32];
	st.global.f32 	[%rd98+-32], %f854;
	st.global.f32 	[%rd98+-28], %f855;
	st.global.f32 	[%rd98+-24], %f856;
	st.global.f32 	[%rd98+-20], %f857;
	ld.local.v4.f32 	{%f858, %f859, %f860, %f861}, [%rd99+-16];
	st.global.f32 	[%rd98+-16], %f858;
	st.global.f32 	[%rd98+-12], %f859;
	st.global.f32 	[%rd98+-8], %f860;
	st.global.f32 	[%rd98+-4], %f861;
	ld.local.v4.f32 	{%f862, %f863, %f864, %f865}, [%rd99];
	st.global.f32 	[%rd98], %f862;
	st.global.f32 	[%rd98+4], %f863;
	st.global.f32 	[%rd98+8], %f864;
	st.global.f32 	[%rd98+12], %f865;
	ld.local.v4.f32 	{%f866, %f867, %f868, %f869}, [%rd99+16];
	st.global.f32 	[%rd98+16], %f866;
	st.global.f32 	[%rd98+20], %f867;
	st.global.f32 	[%rd98+24], %f868;
	st.global.f32 	[%rd98+28], %f869;
	add.s32 	%r242, %r242, 16;
	add.s64 	%rd99, %rd99, 64;
	add.s64 	%rd98, %rd98, 64;
	setp.ne.s32 	%p80, %r242, 0;
	@%p80 bra 	$L__BB0_61;
$L__BB0_62:
	setp.eq.s32 	%p81, %r51, 0;
	@%p81 bra 	$L__BB0_71;
	and.b32  	%r57, %r67, 7;
	setp.lt.u32 	%p82, %r51, 8;
	@%p82 bra 	$L__BB0_65;
	cvt.u64.u32 	%rd76, %r244;
	mul.wide.u32 	%rd77, %r244, 4;
	add.s64 	%rd78, %rd3, %rd77;
	ld.local.f32 	%f870, [%rd78];
	add.s32 	%r222, %r244, %r50;
	mul.wide.u32 	%rd79, %r222, 4;
	add.s64 	%rd80, %rd2, %rd79;
	st.global.f32 	[%rd80], %f870;
	ld.local.f32 	%f871, [%rd78+4];
	cvt.u64.u32 	%rd81, %r50;
	add.s64 	%rd82, %rd76, %rd81;
	shl.b64 	%rd83, %rd82, 2;
	add.s64 	%rd84, %rd2, %rd83;
	st.global.f32 	[%rd84+4], %f871;
	ld.local.f32 	%f872, [%rd78+8];
	st.global.f32 	[%rd84+8], %f872;
	ld.local.f32 	%f873, [%rd78+12];
	st.global.f32 	[%rd84+12], %f873;
	ld.local.f32 	%f874, [%rd78+16];
	st.global.f32 	[%rd84+16], %f874;
	ld.local.f32 	%f875, [%rd78+20];
	st.global.f32 	[%rd84+20], %f875;
	ld.local.f32 	%f876, [%rd78+24];
	st.global.f32 	[%rd84+24], %f876;
	ld.local.f32 	%f877, [%rd78+28];
	st.global.f32 	[%rd84+28], %f877;
	add.s32 	%r244, %r244, 8;
$L__BB0_65:
	setp.eq.s32 	%p83, %r57, 0;
	@%p83 bra 	$L__BB0_71;
	and.b32  	%r60, %r67, 3;
	setp.lt.u32 	%p84, %r57, 4;
	@%p84 bra 	$L__BB0_68;
	cvt.u64.u32 	%rd85, %r244;
	mul.wide.u32 	%rd86, %r244, 4;
	add.s64 	%rd87, %rd3, %rd86;
	ld.local.f32 	%f878, [%rd87];
	add.s32 	%r223, %r244, %r50;
	mul.wide.u32 	%rd88, %r223, 4;
	add.s64 	%rd89, %rd2, %rd88;
	st.global.f32 	[%rd89], %f878;
	ld.local.f32 	%f879, [%rd87+4];
	cvt.u64.u32 	%rd90, %r50;
	add.s64 	%rd91, %rd85, %rd90;
	shl.b64 	%rd92, %rd91, 2;
	add.s64 	%rd93, %rd2, %rd92;
	st.global.f32 	[%rd93+4], %f879;
	ld.local.f32 	%f880, [%rd87+8];
	st.global.f32 	[%rd93+8], %f880;
	ld.local.f32 	%f881, [%rd87+12];
	st.global.f32 	[%rd93+12], %f881;
	add.s32 	%r244, %r244, 4;
$L__BB0_68:
	setp.eq.s32 	%p85, %r60, 0;
	@%p85 bra 	$L__BB0_71;
	add.s32 	%r224, %r244, %r50;
	mul.wide.u32 	%rd94, %r224, 4;
	add.s64 	%rd101, %rd2, %rd94;
	mul.wide.u32 	%rd95, %r244, 4;
	add.s64 	%rd100, %rd3, %rd95;
	neg.s32 	%r246, %r60;
$L__BB0_70:
	.pragma "nounroll";
	ld.local.f32 	%f882, [%rd100];
	st.global.f32 	[%rd101], %f882;
	add.s64 	%rd101, %rd101, 4;
	add.s64 	%rd100, %rd100, 4;
	add.s32 	%r246, %r246, 1;
	setp.ne.s32 	%p86, %r246, 0;
	@%p86 bra 	$L__BB0_70;
$L__BB0_71:
	ret;

}


// ===== COMPILED SASS (sm_100) =====

	.target	sm_100

	.elftype	@"ET_EXEC"


//--------------------- .note.nv.tkinfo           --------------------------
	.section	.note.nv.tkinfo,"",@"SHT_NOTE"
	.sectionflags	@"SHF_NOTE_NV_TKINFO"
	.tkinfo
        /*0018*/ 	.word	0x00000002
        /*0030*/ 	.string	""
        /*0030*/ 	.string	"ptxas"
        /*0030*/ 	.string	"Cuda compilation tools, release 13.0, V13.0.88"
        /*0030*/ 	.string	"Build cuda_13.0.r13.0/compiler.36424714_0"
        /*0030*/ 	.string	"-arch sm_100 -m 64 "



//--------------------- .note.nv.cuinfo           --------------------------
	.section	.note.nv.cuinfo,"",@"SHT_NOTE"
	.sectionflags	@"SHF_NOTE_NV_CUINFO"
        /*0018*/ 	.short	0x0002
        /*001a*/ 	.short	0x0064
        /*001c*/ 	.short	0x0082
	.zero		2


//--------------------- .nv.info                  --------------------------
	.section	.nv.info,"",@"SHT_CUDA_INFO"
	.align	4


	//----- nvinfo : EIATTR_REGCOUNT
	.align		4
        /*0000*/ 	.byte	0x04, 0x2f
        /*0002*/ 	.short	(.L_1 - .L_0)
	.align		4
.L_0:
        /*0004*/ 	.word	index@(_Z22flash_attention_kernelPKfS0_S0_Pfiif)
        /*0008*/ 	.word	0x00000030


	//----- nvinfo : EIATTR_FRAME_SIZE
	.align		4
.L_1:
        /*000c*/ 	.byte	0x04, 0x11
        /*000e*/ 	.short	(.L_3 - .L_2)
	.align		4
.L_2:
        /*0010*/ 	.word	index@($__internal_0_$__cuda_sm3x_div_rn_noftz_f32_slowpath)
        /*0014*/ 	.word	0x00000200


	//----- nvinfo : EIATTR_FRAME_SIZE
	.align		4
.L_3:
        /*0018*/ 	.byte	0x04, 0x11
        /*001a*/ 	.short	(.L_5 - .L_4)
	.align		4
.L_4:
        /*001c*/ 	.word	index@(_Z22flash_attention_kernelPKfS0_S0_Pfiif)
        /*0020*/ 	.word	0x00000200


	//----- nvinfo : EIATTR_MIN_STACK_SIZE
	.align		4
.L_5:
        /*0024*/ 	.byte	0x04, 0x12
        /*0026*/ 	.short	(.L_7 - .L_6)
	.align		4
.L_6:
        /*0028*/ 	.word	index@(_Z22flash_attention_kernelPKfS0_S0_Pfiif)
        /*002c*/ 	.word	0x00000200
.L_7:


//--------------------- .nv.compat                --------------------------
	.section	.nv.compat,"",@"SHT_CUDA_COMPAT_INFO"
	.align	4
        /*0000*/ 	.byte	0x02, 0x09, 0x00, 0x00, 0x02, 0x02, 0x01, 0x00, 0x02, 0x05, 0x05, 0x00, 0x03, 0x07, 0x01, 0x01
        /*0010*/ 	.byte	0x02, 0x03, 0x00, 0x00, 0x02, 0x06, 0x01, 0x00, 0x04, 0x0b, 0x08, 0x00, 0x01, 0x00, 0x00, 0x00
        /*0020*/ 	.byte	0x00, 0x00, 0x00, 0x00


//--------------------- .nv.info._Z22flash_attention_kernelPKfS0_S0_Pfiif --------------------------
	.section	.nv.info._Z22flash_attention_kernelPKfS0_S0_Pfiif,"",@"SHT_CUDA_INFO"
	.sectionflags	@""
	.align	4


	//----- nvinfo : EIATTR_CUDA_API_VERSION
	.align		4
        /*0000*/ 	.byte	0x04, 0x37
        /*0002*/ 	.short	(.L_9 - .L_8)
.L_8:
        /*0004*/ 	.word	0x00000082


	//----- nvinfo : EIATTR_KPARAM_INFO
	.align		4
.L_9:
        /*0008*/ 	.byte	0x04, 0x17
        /*000a*/ 	.short	(.L_11 - .L_10)
.L_10:
        /*000c*/ 	.word	0x00000000
        /*0010*/ 	.short	0x0006
        /*0012*/ 	.short	0x0028
        /*0014*/ 	.byte	0x00, 0xf0, 0x11, 0x00


	//----- nvinfo : EIATTR_KPARAM_INFO
	.align		4
.L_11:
        /*0018*/ 	.byte	0x04, 0x17
        /*001a*/ 	.short	(.L_13 - .L_12)
.L_12:
        /*001c*/ 	.word	0x00000000
        /*0020*/ 	.short	0x0005
        /*0022*/ 	.short	0x0024
        /*0024*/ 	.byte	0x00, 0xf0, 0x11, 0x00


	//----- nvinfo : EIATTR_KPARAM_INFO
	.align		4
.L_13:
        /*0028*/ 	.byte	0x04, 0x17
        /*002a*/ 	.short	(.L_15 - .L_14)
.L_14:
        /*002c*/ 	.word	0x00000000
        /*0030*/ 	.short	0x0004
        /*0032*/ 	.short	0x0020
        /*0034*/ 	.byte	0x00, 0xf0, 0x11, 0x00


	//----- nvinfo : EIATTR_KPARAM_INFO
	.align		4
.L_15:
        /*0038*/ 	.byte	0x04, 0x17
        /*003a*/ 	.short	(.L_17 - .L_16)
.L_16:
        /*003c*/ 	.word	0x00000000
        /*0040*/ 	.short	0x0003
        /*0042*/ 	.short	0x0018
        /*0044*/ 	.byte	0x00, 0xf5, 0x21, 0x00


	//----- nvinfo : EIATTR_KPARAM_INFO
	.align		4
.L_17:
        /*0048*/ 	.byte	0x04, 0x17
        /*004a*/ 	.short	(.L_19 - .L_18)
.L_18:
        /*004c*/ 	.word	0x00000000
        /*0050*/ 	.short	0x0002
        /*0052*/ 	.short	0x0010
        /*0054*/ 	.byte	0x00, 0xf5, 0x21, 0x00


	//----- nvinfo : EIATTR_KPARAM_INFO
	.align		4
.L_19:
        /*0058*/ 	.byte	0x04, 0x17
        /*005a*/ 	.short	(.L_21 - .L_20)
.L_20:
        /*005c*/ 	.word	0x00000000
        /*0060*/ 	.short	0x0001
        /*0062*/ 	.short	0x0008
        /*0064*/ 	.byte	0x00, 0xf5, 0x21, 0x00


	//----- nvinfo : EIATTR_KPARAM_INFO
	.align		4
.L_21:
        /*0068*/ 	.byte	0x04, 0x17
        /*006a*/ 	.short	(.L_23 - .L_22)
.L_22:
        /*006c*/ 	.word	0x00000000
        /*0070*/ 	.short	0x0000
        /*0072*/ 	.short	0x0000
        /*0074*/ 	.byte	0x00, 0xf5, 0x21, 0x00


	//----- nvinfo : EIATTR_SPARSE_MMA_MASK
	.align		4
.L_23:
        /*0078*/ 	.byte	0x03, 0x50
        /*007a*/ 	.short	0x0000


	//----- nvinfo : EIATTR_MAXREG_COUNT
	.align		4
        /*007c*/ 	.byte	0x03, 0x1b
        /*007e*/ 	.short	0x00ff


	//----- nvinfo : EIATTR_NUM_BARRIERS
	.align		4
        /*0080*/ 	.byte	0x02, 0x4c
        /*0082*/ 	.byte	0x01
	.zero		1


	//----- nvinfo : EIATTR_MERCURY_ISA_VERSION
	.align		4
        /*0084*/ 	.byte	0x03, 0x5f
        /*0086*/ 	.short	0x0101


	//----- nvinfo : EIATTR_UNUSED_LOAD_BYTE_OFFSET
	.align		4
        /*0088*/ 	.byte	0x04, 0x44
        /*008a*/ 	.short	(.L_25 - .L_24)


	//   ....[0]....
.L_24:
        /*008c*/ 	.word	0x00000db0
        /*0090*/ 	.word	0x00000fff


	//   ....[1]....
        /*0094*/ 	.word	0x00003ee0
        /*0098*/ 	.word	0x00000fff


	//----- nvinfo : EIATTR_VRC_CTA_INIT_COUNT
	.align		4
.L_25:
        /*009c*/ 	.byte	0x02, 0x4a
	.zero		1
	.zero		1


	//----- nvinfo : EIATTR_EXIT_INSTR_OFFSETS
	.align		4
        /*00a0*/ 	.byte	0x04, 0x1c
        /*00a2*/ 	.short	(.L_27 - .L_26)


	//   ....[0]....
.L_26:
        /*00a4*/ 	.word	0x00004090


	//   ....[1]....
        /*00a8*/ 	.word	0x00004330


	//   ....[2]....
        /*00ac*/ 	.word	0x000044c0


	//   ....[3]....
        /*00b0*/ 	.word	0x00004600


	//   ....[4]....
        /*00b4*/ 	.word	0x000046e0


	//----- nvinfo : EIATTR_CRS_STACK_SIZE
	.align		4
.L_27:
        /*00b8*/ 	.byte	0x04, 0x1e
        /*00ba*/ 	.short	(.L_29 - .L_28)
.L_28:
        /*00bc*/ 	.word	0x00000000


	//----- nvinfo : EIATTR_CBANK_PARAM_SIZE
	.align		4
.L_29:
        /*00c0*/ 	.byte	0x03, 0x19
        /*00c2*/ 	.short	0x002c


	//----- nvinfo : EIATTR_PARAM_CBANK
	.align		4
        /*00c4*/ 	.byte	0x04, 0x0a
        /*00c6*/ 	.short	(.L_31 - .L_30)
	.align		4
.L_30:
        /*00c8*/ 	.word	index@(.nv.constant0._Z22flash_attention_kernelPKfS0_S0_Pfiif)
        /*00cc*/ 	.short	0x0380
        /*00ce*/ 	.short	0x002c


	//----- nvinfo : EIATTR_SW_WAR
	.align		4
.L_31:
        /*00d0*/ 	.byte	0x04, 0x36
        /*00d2*/ 	.short	(.L_33 - .L_32)
.L_32:
        /*00d4*/ 	.word	0x00000008
.L_33:


//--------------------- .nv.callgraph             --------------------------
	.section	.nv.callgraph,"",@"SHT_CUDA_CALLGRAPH"
	.align	4
	.sectionentsize	8
	.align		4
        /*0000*/ 	.word	0x00000000
	.align		4
        /*0004*/ 	.word	0xffffffff
	.align		4
        /*0008*/ 	.word	0x00000000
	.align		4
        /*000c*/ 	.word	0xfffffffe
	.align		4
        /*0010*/ 	.word	0x00000000
	.align		4
        /*0014*/ 	.word	0xfffffffd
	.align		4
        /*0018*/ 	.word	0x00000000
	.align		4
        /*001c*/ 	.word	0xfffffffc


//--------------------- .text._Z22flash_attention_kernelPKfS0_S0_Pfiif --------------------------
	.section	.text._Z22flash_attention_kernelPKfS0_S0_Pfiif,"ax",@progbits
	.align	128
        .global         _Z22flash_attention_kernelPKfS0_S0_Pfiif
        .type           _Z22flash_attention_kernelPKfS0_S0_Pfiif,@function
        .size           _Z22flash_attention_kernelPKfS0_S0_Pfiif,(.L_x_51 - _Z22flash_attention_kernelPKfS0_S0_Pfiif)
        .other          _Z22flash_attention_kernelPKfS0_S0_Pfiif,@"STO_CUDA_ENTRY STV_DEFAULT"
_Z22flash_attention_kernelPKfS0_S0_Pfiif:
.text._Z22flash_attention_kernelPKfS0_S0_Pfiif:
[----:B------:R-:W0:Y:S01]  /*0000*/  LDC R1, c[0x0][0x37c] ;  /* 0x0000df00ff017b82 */ /* 0x000e220000000800 */
[----:B------:R-:W1:Y:S01]  /*0010*/  S2R R3, SR_CTAID.X ;  /* 0x0000000000037919 */ /* 0x000e620000002500 */
[----:B------:R-:W2:Y:S01]  /*0020*/  LDCU UR6, c[0x0][0x3a0] ;  /* 0x00007400ff0677ac */ /* 0x000ea20008000800 */
[----:B0-----:R-:W-:Y:S01]  /*0030*/  IADD3 R1, PT, PT, R1, -0x200, RZ ;  /* 0xfffffe0001017810 */ /* 0x001fe20007ffe0ff */
[----:B------:R-:W1:Y:S01]  /*0040*/  S2R R0, SR_TID.Y ;  /* 0x0000000000007919 */ /* 0x000e620000002200 */
[----:B------:R-:W0:Y:S02]  /*0050*/  LDCU.64 UR10, c[0x0][0x358] ;  /* 0x00006b00ff0a77ac */ /* 0x000e240008000a00 */
[C---:B------:R-:W-:Y:S01]  /*0060*/  R2UR UR18, R1.reuse ;  /* 0x00000000011272ca */ /* 0x040fe200000e0000 */
[----:B------:R3:W-:Y:S01]  /*0070*/  STL.128 [R1], RZ ;  /* 0x000000ff01007387 */ /* 0x0007e20000100c00 */
[----:B------:R-:W-:-:S03]  /*0080*/  R2UR UR12, R1 ;  /* 0x00000000010c72ca */ /* 0x000fc600000e0000 */
[----:B------:R3:W-:Y:S04]  /*0090*/  STL.128 [R1+0x10], RZ ;  /* 0x000010ff01007387 */ /* 0x0007e80000100c00 */
[----:B------:R3:W-:Y:S01]  /*00a0*/  STL.128 [R1+0x20], RZ ;  /* 0x000020ff01007387 */ /* 0x0007e20000100c00 */
[----:B--2---:R-:W-:-:S03]  /*00b0*/  UISETP.GE.AND UP0, UPT, UR6, 0x1, UPT ;  /* 0x000000010600788c */ /* 0x004fc6000bf06270 */
[----:B------:R3:W-:Y:S04]  /*00c0*/  STL.128 [R1+0x30], RZ ;  /* 0x000030ff01007387 */ /* 0x0007e80000100c00 */
[----:B------:R3:W-:Y:S04]  /*00d0*/  STL.128 [R1+0x40], RZ ;  /* 0x000040ff01007387 */ /* 0x0007e80000100c00 */
[----:B------:R3:W-:Y:S04]  /*00e0*/  STL.128 [R1+0x50], RZ ;  /* 0x000050ff01007387 */ /* 0x0007e80000100c00 */
[----:B------:R3:W-:Y:S04]  /*00f0*/  STL.128 [R1+0x60], RZ ;  /* 0x000060ff01007387 */ /* 0x0007e80000100c00 */
[----:B------:R3:W-:Y:S01]  /*0100*/  STL.128 [R1+0x70], RZ ;  /* 0x000070ff01007387 */ /* 0x0007e20000100c00 */
[----:B-1----:R-:W-:-:S03]  /*0110*/  LEA R38, R3, R0, 0x5 ;  /* 0x0000000003267211 */ /* 0x002fc600078e28ff */
[----:B------:R3:W-:Y:S04]  /*0120*/  STL.128 [R1+0x80], RZ ;  /* 0x000080ff01007387 */ /* 0x0007e80000100c00 */
[----:B------:R3:W-:Y:S04]  /*0130*/  STL.128 [R1+0x90], RZ ;  /* 0x000090ff01007387 */ /* 0x0007e80000100c00 */
[----:B------:R3:W-:Y:S04]  /*0140*/  STL.128 [R1+0xa0], RZ ;  /* 0x0000a0ff01007387 */ /* 0x0007e80000100c00 */
[----:B------:R3:W-:Y:S04]  /*0150*/  STL.128 [R1+0xb0], RZ ;  /* 0x0000b0ff01007387 */ /* 0x0007e80000100c00 */
[----:B------:R3:W-:Y:S04]  /*0160*/  STL.128 [R1+0xc0], RZ ;  /* 0x0000c0ff01007387 */ /* 0x0007e80000100c00 */
[----:B------:R3:W-:Y:S04]  /*0170*/  STL.128 [R1+0xd0], RZ ;  /* 0x0000d0ff01007387 */ /* 0x0007e80000100c00 */
[----:B------:R3:W-:Y:S04]  /*0180*/  STL.128 [R1+0xe0], RZ ;  /* 0x0000e0ff01007387 */ /* 0x0007e80000100c00 */
[----:B------:R3:W-:Y:S01]  /*0190*/  STL.128 [R1+0xf0], RZ ;  /* 0x0000f0ff01007387 */ /* 0x0007e20000100c00 */
[----:B0-----:R-:W-:Y:S05]  /*01a0*/  BRA.U !UP0, `(.L_x_0) ;  /* 0x0000003d08a87547 */ /* 0x001fea000b800000 */
[----:B------:R-:W0:Y:S01]  /*01b0*/  LDCU UR4, c[0x0][0x3a4] ;  /* 0x00007480ff0477ac */ /* 0x000e220008000800 */
[----:B------:R-:W-:Y:S01]  /*01c0*/  HFMA2 R2, -RZ, RZ, 0, 0 ;  /* 0x00000000ff027431 */ /* 0x000fe200000001ff */
[----:B------:R-:W-:Y:S01]  /*01d0*/  MOV R3, 0xff7fffff ;  /* 0xff7fffff00037802 */ /* 0x000fe20000000f00 */
[----:B------:R-:W-:Y:S02]  /*01e0*/  UIADD3 UR17, UPT, UPT, UR18, 0x100, URZ ;  /* 0x0000010012117890 */ /* 0x000fe4000fffe0ff */
[----:B------:R-:W-:Y:S02]  /*01f0*/  UIADD3 UR16, UPT, UPT, UR18, 0x180, URZ ;  /* 0x0000018012107890 */ /* 0x000fe4000fffe0ff */
[----:B0-----:R-:W-:Y:S02]  /*0200*/  ULOP3.LUT UR5, UR4, 0x7ffffff0, URZ, 0xc0, !UPT ;  /* 0x7ffffff004057892 */ /* 0x001fe4000f8ec0ff */
[----:B------:R-:W-:Y:S01]  /*0210*/  IMAD R37, R38, UR4, RZ ;  /* 0x0000000426257c24 */ /* 0x000fe2000f8e02ff */
[----:B------:R-:W-:-:S02]  /*0220*/  ULOP3.LUT UR15, UR4, 0xf, URZ, 0xc0, !UPT ;  /* 0x0000000f040f7892 */ /* 0x000fc4000f8ec0ff */
[----:B------:R-:W-:Y:S01]  /*0230*/  ULOP3.LUT UR14, UR4, 0x7, URZ, 0xc0, !UPT ;  /* 0x00000007040e7892 */ /* 0x000fe2000f8ec0ff */
[----:B------:R-:W-:Y:S01]  /*0240*/  MOV R36, UR5 ;  /* 0x0000000500247c02 */ /* 0x000fe20008000f00 */
[----:B------:R-:W-:-:S03]  /*0250*/  ULOP3.LUT UR13, UR4, 0x3, URZ, 0xc0, !UPT ;  /* 0x00000003040d7892 */ /* 0x000fc6000f8ec0ff */
[----:B------:R-:W-:-:S09]  /*0260*/  UMOV UR4, URZ ;  /* 0x000000ff00047c82 */ /* 0x000fd20008000000 */
.L_x_33:
[----:B0-----:R-:W0:Y:S01]  /*0270*/  S2R R12, SR_TID.X ;  /* 0x00000000000c7919 */ /* 0x001e220000002100 */
[----:B-1----:R-:W1:Y:S01]  /*0280*/  LDCU.64 UR8, c[0x0][0x3a0] ;  /* 0x00007400ff0877ac */ /* 0x002e620008000a00 */
[----:B------:R-:W-:Y:S01]  /*0290*/  BSSY.RECONVERGENT B0, `(.L_x_1) ;  /* 0x000001e000007945 */ /* 0x000fe20003800200 */
[----:B------:R-:W-:-:S06]  /*02a0*/  USHF.L.U32 UR19, UR4, 0x5, URZ ;  /* 0x0000000504137899 */ /* 0x000fcc00080006ff */
[----:B------:R-:W-:Y:S02]  /*02b0*/  IADD3 R14, PT, PT, R0, UR19, RZ ;  /* 0x00000013000e7c10 */ /* 0x000fe4000fffe0ff */
[----:B-1----:R-:W-:Y:S02]  /*02c0*/  MOV R39, UR8 ;  /* 0x0000000800277c02 */ /* 0x002fe40008000f00 */
[----:B0-----:R-:W-:-:S04]  /*02d0*/  ISETP.GE.AND P0, PT, R12, UR9, PT ;  /* 0x000000090c007c0c */ /* 0x001fc8000bf06270 */
[----:B------:R-:W-:-:S04]  /*02e0*/  ISETP.GE.OR P0, PT, R14, R39, P0 ;  /* 0x000000270e00720c */ /* 0x000fc80000706670 */
[----:B------:R-:W-:-:S13]  /*02f0*/  ISETP.GT.U32.OR P0, PT, R0, 0x1f, P0 ;  /* 0x0000001f0000780c */ /* 0x000fda0000704470 */
[----:B--2-4-:R-:W-:Y:S05]  /*0300*/  @P0 BRA `(.L_x_2) ;  /* 0x0000000000580947 */ /* 0x014fea0003800000 */
[----:B------:R-:W0:Y:S01]  /*0310*/  S2UR UR7, SR_CgaCtaId ;  /* 0x00000000000779c3 */ /* 0x000e220000008800 */
[----:B------:R-:W-:Y:S02]  /*0320*/  UMOV UR5, 0x400 ;  /* 0x0000040000057882 */ /* 0x000fe40000000000 */
[----:B------:R-:W-:-:S05]  /*0330*/  UIADD3 UR6, UPT, UPT, UR5, 0x2000, URZ ;  /* 0x0000200005067890 */ /* 0x000fca000fffe0ff */
[----:B------:R-:W1:Y:S08]  /*0340*/  LDC.64 R8, c[0x0][0x388] ;  /* 0x0000e200ff087b82 */ /* 0x000e700000000a00 */
[----:B------:R-:W2:Y:S01]  /*0350*/  LDC.64 R10, c[0x0][0x390] ;  /* 0x0000e400ff0a7b82 */ /* 0x000ea20000000a00 */
[----:B0-----:R-:W-:Y:S02]  /*0360*/  ULEA UR5, UR7, UR5, 0x18 ;  /* 0x0000000507057291 */ /* 0x001fe4000f8ec0ff */
[----:B------:R-:W-:-:S04]  /*0370*/  ULEA UR6, UR7, UR6, 0x18 ;  /* 0x0000000607067291 */ /* 0x000fc8000f8ec0ff */
[C---:B------:R-:W-:Y:S02]  /*0380*/  LEA R13, R0.reuse, UR5, 0x8 ;  /* 0x00000005000d7c11 */ /* 0x040fe4000f8e40ff */
[----:B------:R-:W-:-:S07]  /*0390*/  LEA R17, R0, UR6, 0x8 ;  /* 0x0000000600117c11 */ /* 0x000fce000f8e40ff */
.L_x_3:
[----:B------:R-:W-:-:S04]  /*03a0*/  IMAD R7, R14, UR9, R12 ;  /* 0x000000090e077c24 */ /* 0x000fc8000f8e020c */
[----:B01----:R-:W-:-:S04]  /*03b0*/  IMAD.WIDE R4, R7, 0x4, R8 ;  /* 0x0000000407047825 */ /* 0x003fc800078e0208 */
[----:B--2---:R-:W-:Y:S02]  /*03c0*/  IMAD.WIDE R6, R7, 0x4, R10 ;  /* 0x0000000407067825 */ /* 0x004fe400078e020a */
[----:B------:R-:W2:Y:S04]  /*03d0*/  LDG.E R4, desc[UR10][R4.64] ;  /* 0x0000000a04047981 */ /* 0x000ea8000c1e1900 */
[----:B------:R-:W4:Y:S01]  /*03e0*/  LDG.E R6, desc[UR10][R6.64] ;  /* 0x0000000a06067981 */ /* 0x000f22000c1e1900 */
[----:B------:R-:W0:Y:S01]  /*03f0*/  LDCU UR5, c[0x0][0x360] ;  /* 0x00006c00ff0577ac */ /* 0x000e220008000800 */
[C---:B------:R-:W-:Y:S02]  /*0400*/  LEA R15, R12.reuse, R13, 0x2 ;  /* 0x0000000d0c0f7211 */ /* 0x040fe400078e10ff */
[----:B------:R-:W-:-:S02]  /*0410*/  LEA R19, R12, R17, 0x2 ;  /* 0x000000110c137211 */ /* 0x000fc400078e10ff */
[----:B0-----:R-:W-:-:S04]  /*0420*/  IADD3 R12, PT, PT, R12, UR5, RZ ;  /* 0x000000050c0c7c10 */ /* 0x001fc8000fffe0ff */
[----:B------:R-:W-:Y:S01]  /*0430*/  ISETP.GE.AND P0, PT, R12, UR9, PT ;  /* 0x000000090c007c0c */ /* 0x000fe2000bf06270 */
[----:B--2---:R0:W-:Y:S04]  /*0440*/  STS [R15], R4 ;  /* 0x000000040f007388 */ /* 0x0041e80000000800 */
[----:B----4-:R0:W-:Y:S08]  /*0450*/  STS [R19], R6 ;  /* 0x0000000613007388 */ /* 0x0101f00000000800 */
[----:B------:R-:W-:Y:S05]  /*0460*/  @!P0 BRA `(.L_x_3) ;  /* 0xfffffffc00cc8947 */ /* 0x000fea000383ffff */
.L_x_2:
[----:B------:R-:W-:Y:S05]  /*0470*/  BSYNC.RECONVERGENT B0 ;  /* 0x0000000000007941 */ /* 0x000fea0003800200 */
.L_x_1:
[----:B------:R-:W-:Y:S01]  /*0480*/  BAR.SYNC.DEFER_BLOCKING 0x0 ;  /* 0x0000000000007b1d */ /* 0x000fe20000010000 */
[----:B------:R-:W-:Y:S01]  /*0490*/  ISETP.GE.U32.AND P0, PT, R38, R39, PT ;  /* 0x000000272600720c */ /* 0x000fe20003f06070 */
[----:B------:R-:W-:Y:S01]  /*04a0*/  HFMA2 R21, -RZ, RZ, 0, 0 ;  /* 0x00000000ff157431 */ /* 0x000fe200000001ff */
[----:B------:R-:W-:Y:S02]  /*04b0*/  MOV R41, R2 ;  /* 0x0000000200297202 */ /* 0x000fe40000000f00 */
[----:B------:R-:W-:Y:S01]  /*04c0*/  MOV R40, 0xff7fffff ;  /* 0xff7fffff00287802 */ /* 0x000fe20000000f00 */
[----:B------:R-:W-:Y:S08]  /*04d0*/  BSSY.RECONVERGENT B0, `(.L_x_4) ;  /* 0x000028e000007945 */ /* 0x000ff00003800200 */
[----:B------:R-:W-:Y:S05]  /*04e0*/  @P0 BRA `(.L_x_5) ;  /* 0x0000002800300947 */ /* 0x000fea0003800000 */
[----:B------:R-:W-:-:S09]  /*04f0*/  UISETP.GE.AND UP0, UPT, UR9, 0x1, UPT ;  /* 0x000000010900788c */ /* 0x000fd2000bf06270 */
[----:B------:R-:W-:Y:S05]  /*0500*/  BRA.U !UP0, `(.L_x_6) ;  /* 0x0000000908a07547 */ /* 0x000fea000b800000 */
[----:B------:R-:W-:-:S05]  /*0510*/  UMOV UR5, URZ ;  /* 0x000000ff00057c82 */ /* 0x000fca0008000000 */
.L_x_12:
[----:B-1----:R-:W1:Y:S01]  /*0520*/  LDCU UR7, c[0x0][0x3a0] ;  /* 0x00007400ff0777ac */ /* 0x002e620008000800 */
[----:B0-----:R-:W-:Y:S01]  /*0530*/  MOV R19, 0xff7fffff ;  /* 0xff7fffff00137802 */ /* 0x001fe20000000f00 */
[----:B------:R-:W-:Y:S01]  /*0540*/  UIADD3 UR6, UPT, UPT, UR19, UR5, URZ ;  /* 0x0000000513067290 */ /* 0x000fe2000fffe0ff */
[----:B-1----:R-:W-:-:S05]  /*0550*/  MOV R39, UR7 ;  /* 0x0000000700277c02 */ /* 0x002fca0008000f00 */
[----:B------:R-:W-:-:S13]  /*0560*/  ISETP.LE.AND P0, PT, R39, UR6, PT ;  /* 0x0000000627007c0c */ /* 0x000fda000bf03270 */
[----:B------:R-:W-:Y:S05]  /*0570*/  @P0 BRA `(.L_x_7) ;  /* 0x0000000800440947 */ /* 0x000fea0003800000 */
[----:B------:R-:W0:Y:S01]  /*0580*/  LDCU UR6, c[0x0][0x3a4] ;  /* 0x00007480ff0677ac */ /* 0x000e220008000800 */
[----:B------:R-:W-:Y:S01]  /*0590*/  HFMA2 R19, -RZ, RZ, 0, 0 ;  /* 0x00000000ff137431 */ /* 0x000fe200000001ff */
[----:B------:R-:W-:Y:S01]  /*05a0*/  MOV R12, RZ ;  /* 0x000000ff000c7202 */ /* 0x000fe20000000f00 */
[----:B0-----:R-:W-:-:S09]  /*05b0*/  UISETP.GE.U32.AND UP0, UPT, UR6, 0x10, UPT ;  /* 0x000000100600788c */ /* 0x001fd2000bf06070 */
[----:B------:R-:W-:Y:S05]  /*05c0*/  BRA.U !UP0, `(.L_x_8) ;  /* 0x0000000108e47547 */ /* 0x000fea000b800000 */
[----:B------:R-:W0:Y:S01]  /*05d0*/  S2UR UR7, SR_CgaCtaId ;  /* 0x00000000000779c3 */ /* 0x000e220000008800 */
[----:B------:R-:W1:Y:S01]  /*05e0*/  LDCU.64 UR20, c[0x0][0x380] ;  /* 0x00007000ff1477ac */ /* 0x000e620008000a00 */
[----:B------:R-:W-:Y:S01]  /*05f0*/  MOV R19, RZ ;  /* 0x000000ff00137202 */ /* 0x000fe20000000f00 */
[----:B------:R-:W-:-:S03]  /*0600*/  ULOP3.LUT UR8, UR6, 0x7ffffff0, URZ, 0xc0, !UPT ;  /* 0x7ffffff006087892 */ /* 0x000fc6000f8ec0ff */
[----:B------:R-:W-:-:S03]  /*0610*/  UMOV UR6, 0x400 ;  /* 0x0000040000067882 */ /* 0x000fc60000000000 */
[----:B------:R-:W-:-:S04]  /*0620*/  MOV R36, UR8 ;  /* 0x0000000800247c02 */ /* 0x000fc80008000f00 */
[----:B------:R-:W-:Y:S02]  /*0630*/  IADD3 R35, PT, PT, -R36, RZ, RZ ;  /* 0x000000ff24237210 */ /* 0x000fe40007ffe1ff */
[----:B-1----:R-:W-:-:S04]  /*0640*/  LEA R20, P0, R37, UR20, 0x2 ;  /* 0x0000001425147c11 */ /* 0x002fc8000f8010ff */
[----:B------:R-:W-:Y:S01]  /*0650*/  IADD3 R20, P1, PT, R20, 0x20, RZ ;  /* 0x0000002014147810 */ /* 0x000fe20007f3e0ff */
[----:B0-----:R-:W-:Y:S01]  /*0660*/  ULEA UR6, UR7, UR6, 0x18 ;  /* 0x0000000607067291 */ /* 0x001fe2000f8ec0ff */
[----:B------:R-:W-:-:S03]  /*0670*/  LEA.HI.X R21, R37, UR21, RZ, 0x2, P0 ;  /* 0x0000001525157c11 */ /* 0x000fc600080f14ff */
[----:B------:R-:W-:Y:S01]  /*0680*/  ULEA UR6, UR5, UR6, 0x8 ;  /* 0x0000000605067291 */ /* 0x000fe2000f8e40ff */
[----:B------:R-:W-:-:S03]  /*0690*/  IADD3.X R21, PT, PT, RZ, R21, RZ, P1, !PT ;  /* 0x00000015ff157210 */ /* 0x000fc60000ffe4ff */
[----:B------:R-:W-:-:S12]  /*06a0*/  UIADD3 UR6, UPT, UPT, UR6, 0x20, URZ ;  /* 0x0000002006067890 */ /* 0x000fd8000fffe0ff */
.L_x_9:
[----:B------:R-:W2:Y:S04]  /*06b0*/  LDG.E R16, desc[UR10][R20.64+-0x20] ;  /* 0xffffe00a14107981 */ /* 0x000ea8000c1e1900 */
[----:B------:R-:W4:Y:S04]  /*06c0*/  LDG.E R17, desc[UR10][R20.64+-0x1c] ;  /* 0xffffe40a14117981 */ /* 0x000f28000c1e1900 */
[----:B------:R-:W5:Y:S04]  /*06d0*/  LDG.E R18, desc[UR10][R20.64+-0x18] ;  /* 0xffffe80a14127981 */ /* 0x000f68000c1e1900 */
[----:B------:R-:W3:Y:S04]  /*06e0*/  LDG.E R22, desc[UR10][R20.64+-0x14] ;  /* 0xffffec0a14167981 */ /* 0x000ee8000c1e1900 */
        /* <DEDUP_REMOVED lines=11> */
[----:B------:R0:W3:Y:S01]  /*07a0*/  LDG.E R34, desc[UR10][R20.64+0x1c] ;  /* 0x00001c0a14227981 */ /* 0x0000e2000c1e1900 */
[----:B------:R-:W-:-:S03]  /*07b0*/  IADD3 R35, PT, PT, R35, 0x10, RZ ;  /* 0x0000001023237810 */ /* 0x000fc60007ffe0ff */
[----:B------:R-:W2:Y:S01]  /*07c0*/  LDS.128 R4, [UR6+-0x20] ;  /* 0xffffe006ff047984 */ /* 0x000ea20008000c00 */
[----:B------:R-:W-:-:S03]  /*07d0*/  ISETP.NE.AND P0, PT, R35, RZ, PT ;  /* 0x000000ff2300720c */ /* 0x000fc60003f05270 */
[----:B------:R-:W1:Y:S01]  /*07e0*/  LDS.128 R8, [UR6+-0x10] ;  /* 0xfffff006ff087984 */ /* 0x000e620008000c00 */
[----:B0-----:R-:W-:-:S03]  /*07f0*/  IADD3 R20, P1, PT, R20, 0x40, RZ ;  /* 0x0000004014147810 */ /* 0x001fc60007f3e0ff */
[----:B------:R-:W0:Y:S01]  /*0800*/  LDS.128 R12, [UR6] ;  /* 0x00000006ff0c7984 */ /* 0x000e220008000c00 */
[----:B------:R-:W-:Y:S01]  /*0810*/  IADD3.X R21, PT, PT, RZ, R21, RZ, P1, !PT ;  /* 0x00000015ff157210 */ /* 0x000fe20000ffe4ff */
[----:B--2---:R-:W-:-:S04]  /*0820*/  FFMA R4, R16, R4, R19 ;  /* 0x0000000410047223 */ /* 0x004fc80000000013 */
[----:B----4-:R-:W-:-:S04]  /*0830*/  FFMA R5, R17, R5, R4 ;  /* 0x0000000511057223 */ /* 0x010fc80000000004 */
[----:B-----5:R-:W-:Y:S02]  /*0840*/  FFMA R5, R18, R6, R5 ;  /* 0x0000000612057223 */ /* 0x020fe40000000005 */
[----:B------:R-:W2:Y:S01]  /*0850*/  LDS.128 R16, [UR6+0x10] ;  /* 0x00001006ff107984 */ /* 0x000ea20008000c00 */
[----:B------:R-:W-:Y:S01]  /*0860*/  UIADD3 UR6, UPT, UPT, UR6, 0x40, URZ ;  /* 0x0000004006067890 */ /* 0x000fe2000fffe0ff */
[----:B---3--:R-:W-:-:S04]  /*0870*/  FFMA R22, R22, R7, R5 ;  /* 0x0000000716167223 */ /* 0x008fc80000000005 */
[----:B-1----:R-:W-:-:S04]  /*0880*/  FFMA R23, R23, R8, R22 ;  /* 0x0000000817177223 */ /* 0x002fc80000000016 */
[----:B------:R-:W-:-:S04]  /*0890*/  FFMA R24, R24, R9, R23 ;  /* 0x0000000918187223 */ /* 0x000fc80000000017 */
[----:B------:R-:W-:-:S04]  /*08a0*/  FFMA R25, R25, R10, R24 ;  /* 0x0000000a19197223 */ /* 0x000fc80000000018 */
[----:B------:R-:W-:-:S04]  /*08b0*/  FFMA R26, R26, R11, R25 ;  /* 0x0000000b1a1a7223 */ /* 0x000fc80000000019 */
[----:B0-----:R-:W-:-:S04]  /*08c0*/  FFMA R27, R27, R12, R26 ;  /* 0x0000000c1b1b7223 */ /* 0x001fc8000000001a */
[----:B------:R-:W-:-:S04]  /*08d0*/  FFMA R28, R28, R13, R27 ;  /* 0x0000000d1c1c7223 */ /* 0x000fc8000000001b */
[----:B------:R-:W-:-:S04]  /*08e0*/  FFMA R29, R29, R14, R28 ;  /* 0x0000000e1d1d7223 */ /* 0x000fc8000000001c */
[----:B------:R-:W-:-:S04]  /*08f0*/  FFMA R30, R30, R15, R29 ;  /* 0x0000000f1e1e7223 */ /* 0x000fc8000000001d */
[----:B--2---:R-:W-:-:S04]  /*0900*/  FFMA R31, R31, R16, R30 ;  /* 0x000000101f1f7223 */ /* 0x004fc8000000001e */
[----:B------:R-:W-:-:S04]  /*0910*/  FFMA R32, R32, R17, R31 ;  /* 0x0000001120207223 */ /* 0x000fc8000000001f */
[----:B------:R-:W-:-:S04]  /*0920*/  FFMA R33, R33, R18, R32 ;  /* 0x0000001221217223 */ /* 0x000fc80000000020 */
[----:B------:R-:W-:Y:S01]  /*0930*/  FFMA R19, R34, R19, R33 ;  /* 0x0000001322137223 */ /* 0x000fe20000000021 */
[----:B------:R-:W-:Y:S06]  /*0940*/  @P0 BRA `(.L_x_9) ;  /* 0xfffffffc00580947 */ /* 0x000fec000383ffff */
[----:B------:R-:W-:-:S07]  /*0950*/  MOV R12, R36 ;  /* 0x00000024000c7202 */ /* 0x000fce0000000f00 */
.L_x_8:
[----:B------:R-:W-:-:S09]  /*0960*/  UISETP.NE.AND UP0, UPT, UR15, URZ, UPT ;  /* 0x000000ff0f00728c */ /* 0x000fd2000bf05270 */
[----:B------:R-:W-:Y:S05]  /*0970*/  BRA.U !UP0, `(.L_x_7) ;  /* 0x0000000508447547 */ /* 0x000fea000b800000 */
[----:B------:R-:W0:Y:S01]  /*0980*/  S2UR UR7, SR_CgaCtaId ;  /* 0x00000000000779c3 */ /* 0x000e220000008800 */
[----:B------:R-:W-:Y:S01]  /*0990*/  UIADD3 UR8, UPT, UPT, UR15, -0x1, URZ ;  /* 0xffffffff0f087890 */ /* 0x000fe2000fffe0ff */
[----:B------:R-:W-:Y:S01]  /*09a0*/  UMOV UR6, 0x400 ;  /* 0x0000040000067882 */ /* 0x000fe20000000000 */
[----:B------:R-:W-:Y:S02]  /*09b0*/  UISETP.NE.AND UP1, UPT, UR14, URZ, UPT ;  /* 0x000000ff0e00728c */ /* 0x000fe4000bf25270 */
[----:B------:R-:W-:Y:S02]  /*09c0*/  UISETP.GE.U32.AND UP0, UPT, UR8, 0x7, UPT ;  /* 0x000000070800788c */ /* 0x000fe4000bf06070 */
[----:B0-----:R-:W-:-:S04]  /*09d0*/  ULEA UR6, UR7, UR6, 0x18 ;  /* 0x0000000607067291 */ /* 0x001fc8000f8ec0ff */
[----:B------:R-:W-:-:S03]  /*09e0*/  ULEA UR6, UR5, UR6, 0x8 ;  /* 0x0000000605067291 */ /* 0x000fc6000f8e40ff */
[----:B------:R-:W-:Y:S09]  /*09f0*/  BRA.U !UP0, `(.L_x_10) ;  /* 0x0000000108707547 */ /* 0x000ff2000b800000 */
[----:B------:R-:W0:Y:S01]  /*0a00*/  LDC.64 R16, c[0x0][0x380] ;  /* 0x0000e000ff107b82 */ /* 0x000e220000000a00 */
[----:B------:R-:W1:Y:S01]  /*0a10*/  LDCU.64 UR20, c[0x0][0x380] ;  /* 0x00007000ff1477ac */ /* 0x000e620008000a00 */
[CC--:B------:R-:W-:Y:S02]  /*0a20*/  IADD3 R5, PT, PT, R37.reuse, R12.reuse, RZ ;  /* 0x0000000c25057210 */ /* 0x0c0fe40007ffe0ff */
[----:B------:R-:W-:-:S04]  /*0a30*/  IADD3 R4, P0, PT, R37, R12, RZ ;  /* 0x0000000c25047210 */ /* 0x000fc80007f1e0ff */
[----:B------:R-:W-:Y:S02]  /*0a40*/  IADD3.X R7, PT, PT, RZ, RZ, RZ, P0, !PT ;  /* 0x000000ffff077210 */ /* 0x000fe400007fe4ff */
[----:B-1----:R-:W-:-:S04]  /*0a50*/  LEA R14, P0, R4, UR20, 0x2 ;  /* 0x00000014040e7c11 */ /* 0x002fc8000f8010ff */
[----:B------:R-:W-:Y:S01]  /*0a60*/  LEA.HI.X R15, R4, UR21, R7, 0x2, P0 ;  /* 0x00000015040f7c11 */ /* 0x000fe200080f1407 */
[----:B0-----:R-:W-:-:S04]  /*0a70*/  IMAD.WIDE.U32 R16, R5, 0x4, R16 ;  /* 0x0000000405107825 */ /* 0x001fc800078e0010 */
[----:B------:R-:W2:Y:S04]  /*0a80*/  LDG.E R21, desc[UR10][R14.64+0x4] ;  /* 0x0000040a0e157981 */ /* 0x000ea8000c1e1900 */
[----:B------:R-:W4:Y:S04]  /*0a90*/  LDG.E R16, desc[UR10][R16.64] ;  /* 0x0000000a10107981 */ /* 0x000f28000c1e1900 */
[----:B------:R-:W5:Y:S04]  /*0aa0*/  LDG.E R18, desc[UR10][R14.64+0x8] ;  /* 0x0000080a0e127981 */ /* 0x000f68000c1e1900 */
[----:B------:R-:W3:Y:S04]  /*0ab0*/  LDG.E R23, desc[UR10][R14.64+0xc] ;  /* 0x00000c0a0e177981 */ /* 0x000ee8000c1e1900 */
[----:B------:R-:W3:Y:S04]  /*0ac0*/  LDG.E R20, desc[UR10][R14.64+0x10] ;  /* 0x0000100a0e147981 */ /* 0x000ee8000c1e1900 */
[----:B------:R-:W3:Y:S04]  /*0ad0*/  LDG.E R25, desc[UR10][R14.64+0x14] ;  /* 0x0000140a0e197981 */ /* 0x000ee8000c1e1900 */
[----:B------:R-:W3:Y:S04]  /*0ae0*/  LDG.E R22, desc[UR10][R14.64+0x18] ;  /* 0x0000180a0e167981 */ /* 0x000ee8000c1e1900 */
[----:B------:R-:W3:Y:S01]  /*0af0*/  LDG.E R27, desc[UR10][R14.64+0x1c] ;  /* 0x00001c0a0e1b7981 */ /* 0x000ee2000c1e1900 */
[----:B------:R-:W-:-:S05]  /*0b00*/  LEA R13, R12, UR6, 0x2 ;  /* 0x000000060c0d7c11 */ /* 0x000fca000f8e10ff */
[----:B------:R-:W4:Y:S04]  /*0b10*/  LDS.128 R4, [R13] ;  /* 0x000000000d047984 */ /* 0x000f280000000c00 */
[----:B------:R-:W0:Y:S01]  /*0b20*/  LDS.128 R8, [R13+0x10] ;  /* 0x000010000d087984 */ /* 0x000e220000000c00 */
[----:B------:R-:W-:Y:S01]  /*0b30*/  IADD3 R12, PT, PT, R12, 0x8, RZ ;  /* 0x000000080c0c7810 */ /* 0x000fe20007ffe0ff */
[----:B----4-:R-:W-:-:S04]  /*0b40*/  FFMA R4, R16, R4, R19 ;  /* 0x0000000410047223 */ /* 0x010fc80000000013 */
[----:B--2---:R-:W-:-:S04]  /*0b50*/  FFMA R5, R21, R5, R4 ;  /* 0x0000000515057223 */ /* 0x004fc80000000004 */
[----:B-----5:R-:W-:-:S04]  /*0b60*/  FFMA R6, R18, R6, R5 ;  /* 0x0000000612067223 */ /* 0x020fc80000000005 */
[----:B---3--:R-:W-:-:S04]  /*0b70*/  FFMA R7, R23, R7, R6 ;  /* 0x0000000717077223 */ /* 0x008fc80000000006 */
[----:B0-----:R-:W-:-:S04]  /*0b80*/  FFMA R8, R20, R8, R7 ;  /* 0x0000000814087223 */ /* 0x001fc80000000007 */
[----:B------:R-:W-:-:S04]  /*0b90*/  FFMA R9, R25, R9, R8 ;  /* 0x0000000919097223 */ /* 0x000fc80000000008 */
[----:B------:R-:W-:-:S04]  /*0ba0*/  FFMA R10, R22, R10, R9 ;  /* 0x0000000a160a7223 */ /* 0x000fc80000000009 */
[----:B------:R-:W-:-:S07]  /*0bb0*/  FFMA R19, R27, R11, R10 ;  /* 0x0000000b1b137223 */ /* 0x000fce000000000a */
.L_x_10:
[----:B------:R-:W-:Y:S05]  /*0bc0*/  BRA.U !UP1, `(.L_x_7) ;  /* 0x0000000109b07547 */ /* 0x000fea000b800000 */
[----:B------:R-:W-:Y:S02]  /*0bd0*/  UIADD3 UR7, UPT, UPT, UR14, -0x1, URZ ;  /* 0xffffffff0e077890 */ /* 0x000fe4000fffe0ff */
[----:B------:R-:W-:Y:S02]  /*0be0*/  UISETP.NE.AND UP1, UPT, UR13, URZ, UPT ;  /* 0x000000ff0d00728c */ /* 0x000fe4000bf25270 */
[----:B------:R-:W-:-:S09]  /*0bf0*/  UISETP.GE.U32.AND UP0, UPT, UR7, 0x3, UPT ;  /* 0x000000030700788c */ /* 0x000fd2000bf06070 */
[----:B------:R-:W-:Y:S05]  /*0c00*/  BRA.U !UP0, `(.L_x_11) ;  /* 0x00000001084c7547 */ /* 0x000fea000b800000 */
        /* <DEDUP_REMOVED lines=11> */
[----:B------:R-:W3:Y:S01]  /*0cc0*/  LDG.E R15, desc[UR10][R10.64+0xc] ;  /* 0x00000c0a0a0f7981 */ /* 0x000ee2000c1e1900 */
[----:B------:R-:W-:-:S06]  /*0cd0*/  LEA R4, R12, UR6, 0x2 ;  /* 0x000000060c047c11 */ /* 0x000fcc000f8e10ff */
[----:B------:R-:W4:Y:S01]  /*0ce0*/  LDS.128 R4, [R4] ;  /* 0x0000000004047984 */ /* 0x000f220000000c00 */
[----:B------:R-:W-:Y:S01]  /*0cf0*/  IADD3 R12, PT, PT, R12, 0x4, RZ ;  /* 0x000000040c0c7810 */ /* 0x000fe20007ffe0ff */
[----:B----4-:R-:W-:-:S04]  /*0d00*/  FFMA R14, R8, R4, R19 ;  /* 0x00000004080e7223 */ /* 0x010fc80000000013 */
[----:B--2---:R-:W-:-:S04]  /*0d10*/  FFMA R5, R13, R5, R14 ;  /* 0x000000050d057223 */ /* 0x004fc8000000000e */
[----:B-----5:R-:W-:-:S04]  /*0d20*/  FFMA R6, R16, R6, R5 ;  /* 0x0000000610067223 */ /* 0x020fc80000000005 */
[----:B---3--:R-:W-:-:S07]  /*0d30*/  FFMA R19, R15, R7, R6 ;  /* 0x000000070f137223 */ /* 0x008fce0000000006 */
.L_x_11:
[----:B------:R-:W-:Y:S05]  /*0d40*/  BRA.U !UP1, `(.L_x_7) ;  /* 0x0000000109507547 */ /* 0x000fea000b800000 */
[----:B------:R-:W0:Y:S01]  /*0d50*/  LDC.64 R8, c[0x0][0x380] ;  /* 0x0000e000ff087b82 */ /* 0x000e220000000a00 */
[----:B------:R-:W-:-:S05]  /*0d60*/  IADD3 R5, PT, PT, R37, R12, RZ ;  /* 0x0000000c25057210 */ /* 0x000fca0007ffe0ff */
[----:B0-----:R-:W-:-:S06]  /*0d70*/  IMAD.WIDE.U32 R8, R5, 0x4, R8 ;  /* 0x0000000405087825 */ /* 0x001fcc00078e0008 */
[----:B------:R-:W2:Y:S01]  /*0d80*/  LDG.E R8, desc[UR10][R8.64] ;  /* 0x0000000a08087981 */ /* 0x000ea2000c1e1900 */
[----:B------:R-:W-:Y:S01]  /*0d90*/  LEA R4, R12, UR6, 0x2 ;  /* 0x000000060c047c11 */ /* 0x000fe2000f8e10ff */
[----:B------:R-:W-:-:S05]  /*0da0*/  UISETP.NE.AND UP0, UPT, UR13, 0x1, UPT ;  /* 0x000000010d00788c */ /* 0x000fca000bf05270 */
[----:B------:R-:W2:Y:S02]  /*0db0*/  LDS.128 R4, [R4] ;  /* 0x0000000004047984 */ /* 0x000ea40000000c00 */
[----:B--2---:R-:W-:Y:S02]  /*0dc0*/  FFMA R19, R8, R4, R19 ;  /* 0x0000000408137223 */ /* 0x004fe40000000013 */
[----:B------:R-:W-:Y:S05]  /*0dd0*/  BRA.U !UP0, `(.L_x_7) ;  /* 0x00000001082c7547 */ /* 0x000fea000b800000 */
[----:B------:R-:W0:Y:S01]  /*0de0*/  LDCU.64 UR6, c[0x0][0x380] ;  /* 0x00007000ff0677ac */ /* 0x000e220008000a00 */
[----:B------:R-:W-:Y:S01]  /*0df0*/  IADD3 R4, P0, PT, R37, R12, RZ ;  /* 0x0000000c25047210 */ /* 0x000fe20007f1e0ff */
[----:B------:R-:W-:-:S03]  /*0e00*/  UISETP.NE.AND UP0, UPT, UR13, 0x2, UPT ;  /* 0x000000020d00788c */ /* 0x000fc6000bf05270 */
[----:B------:R-:W-:-:S03]  /*0e10*/  IADD3.X R7, PT, PT, RZ, RZ, RZ, P0, !PT ;  /* 0x000000ffff077210 */ /* 0x000fc600007fe4ff */
[----:B------:R-:W-:Y:S02]  /*0e20*/  PLOP3.LUT P1, PT, PT, PT, UP0, 0x80, 0x8 ;  /* 0x000000000008781c */ /* 0x000fe40003f2f008 */
[----:B0-----:R-:W-:-:S04]  /*0e30*/  LEA R8, P0, R4, UR6, 0x2 ;  /* 0x0000000604087c11 */ /* 0x001fc8000f8010ff */
[----:B------:R-:W-:-:S05]  /*0e40*/  LEA.HI.X R9, R4, UR7, R7, 0x2, P0 ;  /* 0x0000000704097c11 */ /* 0x000fca00080f1407 */
[----:B------:R-:W2:Y:S04]  /*0e50*/  LDG.E R4, desc[UR10][R8.64+0x4] ;  /* 0x0000040a08047981 */ /* 0x000ea8000c1e1900 */
[----:B------:R-:W4:Y:S01]  /*0e60*/  @P1 LDG.E R10, desc[UR10][R8.64+0x8] ;  /* 0x0000080a080a1981 */ /* 0x000f22000c1e1900 */
[----:B--2---:R-:W-:-:S04]  /*0e70*/  FFMA R19, R4, R5, R19 ;  /* 0x0000000504137223 */ /* 0x004fc80000000013 */
[----:B----4-:R-:W-:-:S07]  /*0e80*/  @P1 FFMA R19, R10, R6, R19 ;  /* 0x000000060a131223 */ /* 0x010fce0000000013 */
.L_x_7:
[----:B------:R-:W0:Y:S01]  /*0e90*/  LDCU UR7, c[0x0][0x3a8] ;  /* 0x00007500ff0777ac */ /* 0x000e220008000800 */
[----:B------:R-:W-:Y:S02]  /*0ea0*/  ULEA UR6, UR5, UR17, 0x2 ;  /* 0x0000001105067291 */ /* 0x000fe4000f8e10ff */
[----:B------:R-:W-:-:S04]  /*0eb0*/  UIADD3 UR5, UPT, UPT, UR5, 0x1, URZ ;  /* 0x0000000105057890 */ /* 0x000fc8000fffe0ff */
[----:B------:R-:W-:Y:S01]  /*0ec0*/  UISETP.NE.AND UP0, UPT, UR5, 0x20, UPT ;  /* 0x000000200500788c */ /* 0x000fe2000bf05270 */
[----:B0-----:R-:W-:-:S05]  /*0ed0*/  FMUL R19, R19, UR7 ;  /* 0x0000000713137c20 */ /* 0x001fca0008400000 */
[----:B------:R1:W-:Y:S03]  /*0ee0*/  STL [UR6], R19 ;  /* 0x00000013ff007987 */ /* 0x0003e60008100806 */
[----:B------:R-:W-:Y:S05]  /*0ef0*/  BRA.U UP0, `(.L_x_12) ;  /* 0xfffffff500887547 */ /* 0x000fea000b83ffff */
[----:B------:R0:W5:Y:S04]  /*0f00*/  LDL.128 R32, [R1+0x100] ;  /* 0x0001000001207983 */ /* 0x0001680000100c00 */
[----:B------:R0:W5:Y:S04]  /*0f10*/  LDL.128 R28, [R1+0x110] ;  /* 0x00011000011c7983 */ /* 0x0001680000100c00 */
[----:B------:R0:W5:Y:S04]  /*0f20*/  LDL.128 R4, [R1+0x120] ;  /* 0x0001200001047983 */ /* 0x0001680000100c00 */
[----:B------:R0:W5:Y:S04]  /*0f30*/  LDL.128 R12, [R1+0x130] ;  /* 0x00013000010c7983 */ /* 0x0001680000100c00 */
[----:B-1----:R0:W5:Y:S04]  /*0f40*/  LDL.128 R16, [R1+0x140] ;  /* 0x0001400001107983 */ /* 0x0021680000100c00 */
[----:B------:R0:W5:Y:S04]  /*0f50*/  LDL.128 R20, [R1+0x150] ;  /* 0x0001500001147983 */ /* 0x0001680000100c00 */
[----:B------:R0:W5:Y:S04]  /*0f60*/  LDL.128 R8, [R1+0x160] ;  /* 0x0001600001087983 */ /* 0x0001680000100c00 */
[----:B------:R0:W5:Y:S01]  /*0f70*/  LDL.128 R24, [R1+0x170] ;  /* 0x0001700001187983 */ /* 0x0001620000100c00 */
[----:B------:R-:W-:Y:S05]  /*0f80*/  BRA `(.L_x_13) ;  /* 0x0000000800207947 */ /* 0x000fea0003800000 */
.L_x_6:
[----:B------:R-:W-:Y:S02]  /*0f90*/  UIADD3 UR5, UPT, UPT, UR19, 0x1, URZ ;  /* 0x0000000113057890 */ /* 0x000fe4000fffe0ff */
[C---:B------:R-:W-:Y:S01]  /*0fa0*/  ISETP.LE.AND P4, PT, R39.reuse, UR19, PT ;  /* 0x0000001327007c0c */ /* 0x040fe2000bf83270 */
[----:B------:R-:W-:Y:S02]  /*0fb0*/  UIADD3 UR6, UPT, UPT, UR19, 0x2, URZ ;  /* 0x0000000213067890 */ /* 0x000fe4000fffe0ff */
[----:B------:R-:W-:Y:S01]  /*0fc0*/  UIADD3 UR7, UPT, UPT, UR19, 0x3, URZ ;  /* 0x0000000313077890 */ /* 0x000fe2000fffe0ff */
[----:B------:R-:W-:Y:S01]  /*0fd0*/  FSEL R32, RZ, -3.40282346638528859812e+38, !P4 ;  /* 0xff7fffffff207808 */ /* 0x000fe20006000000 */
[----:B------:R-:W-:Y:S01]  /*0fe0*/  UIADD3 UR8, UPT, UPT, UR19, 0x4, URZ ;  /* 0x0000000413087890 */ /* 0x000fe2000fffe0ff */
[C---:B------:R-:W-:Y:S01]  /*0ff0*/  ISETP.LE.AND P3, PT, R39.reuse, UR5, PT ;  /* 0x0000000527007c0c */ /* 0x040fe2000bf63270 */
[----:B------:R-:W-:Y:S01]  /*1000*/  UIADD3 UR20, UPT, UPT, UR19, 0x5, URZ ;  /* 0x0000000513147890 */ /* 0x000fe2000fffe0ff */
[C---:B------:R-:W-:Y:S01]  /*1010*/  ISETP.LE.AND P2, PT, R39.reuse, UR6, PT ;  /* 0x0000000627007c0c */ /* 0x040fe2000bf43270 */
[----:B------:R-:W-:Y:S01]  /*1020*/  UIADD3 UR21, UPT, UPT, UR19, 0x6, URZ ;  /* 0x0000000613157890 */ /* 0x000fe2000fffe0ff */
[C---:B------:R-:W-:Y:S01]  /*1030*/  ISETP.LE.AND P1, PT, R39.reuse, UR7, PT ;  /* 0x0000000727007c0c */ /* 0x040fe2000bf23270 */
[----:B------:R-:W-:Y:S01]  /*1040*/  UIADD3 UR22, UPT, UPT, UR19, 0x7, URZ ;  /* 0x0000000713167890 */ /* 0x000fe2000fffe0ff */
[----:B------:R-:W-:Y:S01]  /*1050*/  FSEL R33, RZ, -3.40282346638528859812e+38, !P3 ;  /* 0xff7fffffff217808 */ /* 0x000fe20005800000 */
[----:B------:R-:W-:Y:S01]  /*1060*/  UIADD3 UR23, UPT, UPT, UR19, 0x8, URZ ;  /* 0x0000000813177890 */ /* 0x000fe2000fffe0ff */
[----:B------:R-:W-:Y:S01]  /*1070*/  FSEL R34, RZ, -3.40282346638528859812e+38, !P2 ;  /* 0xff7fffffff227808 */ /* 0x000fe20005000000 */
        /* <DEDUP_REMOVED lines=23> */
[----:B------:R-:W-:Y:S01]  /*11f0*/  FSEL R31, RZ, -3.40282346638528859812e+38, !P4 ;  /* 0xff7fffffff1f7808 */ /* 0x000fe20006000000 */
[----:B------:R-:W-:Y:S01]  /*1200*/  UIADD3 UR36, UPT, UPT, UR19, 0x15, URZ ;  /* 0x0000001513247890 */ /* 0x000fe2000fffe0ff */
[----:B0-----:R-:W-:Y:S01]  /*1210*/  FSEL R4, RZ, -3.40282346638528859812e+38, !P3 ;  /* 0xff7fffffff047808 */ /* 0x001fe20005800000 */
[----:B------:R-:W-:Y:S01]  /*1220*/  UIADD3 UR37, UPT, UPT, UR19, 0x16, URZ ;  /* 0x0000001613257890 */ /* 0x000fe2000fffe0ff */
[----:B------:R-:W-:Y:S01]  /*1230*/  FSEL R5, RZ, -3.40282346638528859812e+38, !P2 ;  /* 0xff7fffffff057808 */ /* 0x000fe20005000000 */
[----:B------:R-:W-:Y:S01]  /*1240*/  UIADD3 UR38, UPT, UPT, UR19, 0x17, URZ ;  /* 0x0000001713267890 */ /* 0x000fe2000fffe0ff */
[----:B------:R-:W-:Y:S01]  /*1250*/  FSEL R6, RZ, -3.40282346638528859812e+38, !P1 ;  /* 0xff7fffffff067808 */ /* 0x000fe20004800000 */
[----:B------:R-:W-:Y:S01]  /*1260*/  UIADD3 UR39, UPT, UPT, UR19, 0x18, URZ ;  /* 0x0000001813277890 */ /* 0x000fe2000fffe0ff */
[C---:B------:R-:W-:Y:S01]  /*1270*/  ISETP.LE.AND P0, PT, R39.reuse, UR26, PT ;  /* 0x0000001a27007c0c */ /* 0x040fe2000bf03270 */
[----:B------:R-:W0:Y:S01]  /*1280*/  LDCU UR47, c[0x0][0x3a8] ;  /* 0x00007500ff2f77ac */ /* 0x000e220008000800 */
[----:B------:R-:W-:-:S02]  /*1290*/  ISETP.LE.AND P6, PT, R39, UR27, PT ;  /* 0x0000001b27007c0c */ /* 0x000fc4000bfc3270 */
        /* <DEDUP_REMOVED lines=8> */
[----:B------:R-:W-:Y:S01]  /*1320*/  ISETP.LE.AND P1, PT, R39, UR32, PT ;  /* 0x0000002027007c0c */ /* 0x000fe2000bf23270 */
[----:B------:R-:W-:Y:S01]  /*1330*/  UIADD3 UR44, UPT, UPT, UR19, 0x1d, URZ ;  /* 0x0000001d132c7890 */ /* 0x000fe2000fffe0ff */
[----:B------:R-:W-:Y:S01]  /*1340*/  FSEL R7, RZ, -3.40282346638528859812e+38, !P0 ;  /* 0xff7fffffff077808 */ /* 0x000fe20004000000 */
[----:B------:R-:W-:Y:S01]  /*1350*/  UIADD3 UR45, UPT, UPT, UR19, 0x1e, URZ ;  /* 0x0000001e132d7890 */ /* 0x000fe2000fffe0ff */
[----:B------:R-:W-:Y:S01]  /*1360*/  FSEL R12, RZ, -3.40282346638528859812e+38, !P6 ;  /* 0xff7fffffff0c7808 */ /* 0x000fe20007000000 */
[----:B------:R-:W-:Y:S01]  /*1370*/  UIADD3 UR46, UPT, UPT, UR19, 0x1f, URZ ;  /* 0x0000001f132e7890 */ /* 0x000fe2000fffe0ff */
[----:B------:R-:W-:Y:S01]  /*1380*/  FSEL R13, RZ, -3.40282346638528859812e+38, !P5 ;  /* 0xff7fffffff0d7808 */ /* 0x000fe20006800000 */
[----:B0-----:R-:W-:Y:S01]  /*1390*/  FMUL R32, R32, UR47 ;  /* 0x0000002f20207c20 */ /* 0x001fe20008400000 */
[----:B------:R-:W-:Y:S01]  /*13a0*/  FSEL R14, RZ, -3.40282346638528859812e+38, !P4 ;  /* 0xff7fffffff0e7808 */ /* 0x000fe20006000000 */
[----:B------:R-:W-:Y:S01]  /*13b0*/  FMUL R33, R33, UR47 ;  /* 0x0000002f21217c20 */ /* 0x000fe20008400000 */
[----:B------:R-:W-:Y:S01]  /*13c0*/  FSEL R15, RZ, -3.40282346638528859812e+38, !P3 ;  /* 0xff7fffffff0f7808 */ /* 0x000fe20005800000 */
[----:B------:R-:W-:Y:S01]  /*13d0*/  FMUL R34, R34, UR47 ;  /* 0x0000002f22227c20 */ /* 0x000fe20008400000 */
[----:B------:R-:W-:Y:S01]  /*13e0*/  FSEL R16, RZ, -3.40282346638528859812e+38, !P2 ;  /* 0xff7fffffff107808 */ /* 0x000fe20005000000 */
[----:B------:R-:W-:Y:S01]  /*13f0*/  FMUL R35, R35, UR47 ;  /* 0x0000002f23237c20 */ /* 0x000fe20008400000 */
[----:B------:R-:W-:Y:S01]  /*1400*/  FSEL R17, RZ, -3.40282346638528859812e+38, !P1 ;  /* 0xff7fffffff117808 */ /* 0x000fe20004800000 */
[----:B------:R-:W-:Y:S01]  /*1410*/  FMUL R28, R28, UR47 ;  /* 0x0000002f1c1c7c20 */ /* 0x000fe20008400000 */
[----:B------:R-:W-:Y:S01]  /*1420*/  ISETP.LE.AND P0, PT, R39, UR33, PT ;  /* 0x0000002127007c0c */ /* 0x000fe2000bf03270 */
[----:B------:R-:W-:Y:S01]  /*1430*/  FMUL R29, R29, UR47 ;  /* 0x0000002f1d1d7c20 */ /* 0x000fe20008400000 */
[C---:B------:R-:W-:Y:S01]  /*1440*/  ISETP.LE.AND P6, PT, R39.reuse, UR34, PT ;  /* 0x0000002227007c0c */ /* 0x040fe2000bfc3270 */
        /* <DEDUP_REMOVED lines=38> */
[----:B------:R1:W-:Y:S01]  /*16b0*/  STL.128 [R1+0x100], R32 ;  /* 0x0001002001007387 */ /* 0x0003e20000100c00 */
[----:B------:R-:W-:-:S02]  /*16c0*/  FSEL R9, RZ, -3.40282346638528859812e+38, !P0 ;  /* 0xff7fffffff097808 */ /* 0x000fc40004000000 */
[----:B------:R-:W-:Y:S01]  /*16d0*/  FSEL R10, RZ, -3.40282346638528859812e+38, !P6 ;  /* 0xff7fffffff0a7808 */ /* 0x000fe20007000000 */
[----:B------:R1:W-:Y:S01]  /*16e0*/  STL.128 [R1+0x110], R28 ;  /* 0x0001101c01007387 */ /* 0x0003e20000100c00 */
        /* <DEDUP_REMOVED lines=10> */
[----:B------:R1:W-:Y:S01]  /*1790*/  STL.128 [R1+0x120], R4 ;  /* 0x0001200401007387 */ /* 0x0003e20000100c00 */
[----:B------:R-:W-:-:S02]  /*17a0*/  FMUL R26, R26, UR47 ;  /* 0x0000002f1a1a7c20 */ /* 0x000fc40008400000 */
[----:B------:R-:W-:Y:S01]  /*17b0*/  FMUL R27, R27, UR47 ;  /* 0x0000002f1b1b7c20 */ /* 0x000fe20008400000 */
[----:B------:R1:W-:Y:S04]  /*17c0*/  STL.128 [R1+0x130], R12 ;  /* 0x0001300c01007387 */ /* 0x0003e80000100c00 */
[----:B------:R1:W-:Y:S04]  /*17d0*/  STL.128 [R1+0x140], R16 ;  /* 0x0001401001007387 */ /* 0x0003e80000100c00 */
[----:B------:R1:W-:Y:S04]  /*17e0*/  STL.128 [R1+0x150], R20 ;  /* 0x0001501401007387 */ /* 0x0003e80000100c00 */
[----:B------:R1:W-:Y:S04]  /*17f0*/  STL.128 [R1+0x160], R8 ;  /* 0x0001600801007387 */ /* 0x0003e80000100c00 */
[----:B------:R1:W-:Y:S02]  /*1800*/  STL.128 [R1+0x170], R24 ;  /* 0x0001701801007387 */ /* 0x0003e40000100c00 */
.L_x_13:
[----:B-----5:R-:W-:Y:S01]  /*1810*/  FMNMX3 R40, R32, -3.40282346638528859812e+38, R33, !PT ;  /* 0xff7fffff20287876 */ /* 0x020fe20007800021 */
[----:B------:R-:W-:Y:S01]  /*1820*/  HFMA2 R43, -RZ, RZ, 0.96630859375, -0.0022525787353515625 ;  /* 0x3bbb989dff2b7431 */ /* 0x000fe200000001ff */
[----:B------:R-:W-:Y:S02]  /*1830*/  MOV R42, 0x437c0000 ;  /* 0x437c0000002a7802 */ /* 0x000fe40000000f00 */
[----:B------:R-:W-:-:S04]  /*1840*/  FMNMX3 R40, R40, R34, R35, !PT ;  /* 0x0000002228287276 */ /* 0x000fc80007800023 */
        /* <DEDUP_REMOVED lines=13> */
[----:B------:R-:W-:-:S05]  /*1920*/  FMNMX3 R40, R40, R26, R27, !PT ;  /* 0x0000001a28287276 */ /* 0x000fca000780001b */
[C---:B------:R-:W-:Y:S01]  /*1930*/  FADD R44, -R40.reuse, R32 ;  /* 0x00000020282c7221 */ /* 0x040fe20000000100 */
[C---:B-1----:R-:W-:Y:S01]  /*1940*/  FADD R33, -R40.reuse, R33 ;  /* 0x0000002128217221 */ /* 0x042fe20000000100 */
[C---:B------:R-:W-:Y:S01]  /*1950*/  FADD R34, -R40.reuse, R34 ;  /* 0x0000002228227221 */ /* 0x040fe20000000100 */
[----:B------:R-:W-:Y:S01]  /*1960*/  FADD R28, -R40, R28 ;  /* 0x0000001c281c7221 */ /* 0x000fe20000000100 */
[----:B------:R-:W-:Y:S01]  /*1970*/  FFMA.SAT R45, R44, R43, 0.5 ;  /* 0x3f0000002c2d7423 */ /* 0x000fe2000000202b */
[C---:B------:R-:W-:Y:S01]  /*1980*/  FADD R29, -R40.reuse, R29 ;  /* 0x0000001d281d7221 */ /* 0x040fe20000000100 */
[C---:B------:R-:W-:Y:S01]  /*1990*/  FADD R30, -R40.reuse, R30 ;  /* 0x0000001e281e7221 */ /* 0x040fe20000000100 */
[C---:B------:R-:W-:Y:S01]  /*19a0*/  FADD R12, -R40.reuse, R12 ;  /* 0x0000000c280c7221 */ /* 0x040fe20000000100 */
[----:B------:R-:W-:Y:S01]  /*19b0*/  FFMA.RM R32, R45, R42, 12582913 ;  /* 0x4b4000012d207423 */ /* 0x000fe2000000402a */
[C---:B------:R-:W-:Y:S01]  /*19c0*/  FADD R14, -R40.reuse, R14 ;  /* 0x0000000e280e7221 */ /* 0x040fe20000000100 */
[C---:B------:R-:W-:Y:S01]  /*19d0*/  FADD R18, -R40.reuse, R18 ;  /* 0x0000001228127221 */ /* 0x040fe20000000100 */
[----:B------:R-:W-:Y:S01]  /*19e0*/  FADD R23, -R40, R23 ;  /* 0x0000001728177221 */ /* 0x000fe20000000100 */
[C---:B------:R-:W-:Y:S01]  /*19f0*/  FADD R45, R32.reuse, -12583039 ;  /* 0xcb40007f202d7421 */ /* 0x040fe20000000000 */
[----:B------:R-:W-:Y:S01]  /*1a00*/  SHF.L.U32 R32, R32, 0x17, RZ ;  /* 0x0000001720207819 */ /* 0x000fe200000006ff */
[C---:B------:R-:W-:Y:S01]  /*1a10*/  FADD R8, -R40.reuse, R8 ;  /* 0x0000000828087221 */ /* 0x040fe20000000100 */
[----:B------:R-:W-:Y:S01]  /*1a20*/  FADD R10, -R40, R10 ;  /* 0x0000000a280a7221 */ /* 0x000fe20000000100 */
[----:B------:R-:W-:Y:S01]  /*1a30*/  FFMA R45, R44, 1.4426950216293334961, -R45 ;  /* 0x3fb8aa3b2c2d7823 */ /* 0x000fe2000000082d */
[----:B------:R-:W-:-:S03]  /*1a40*/  FADD R11, -R40, R11 ;  /* 0x0000000b280b7221 */ /* 0x000fc60000000100 */
[----:B------:R-:W-:-:S04]  /*1a50*/  FFMA R45, R44, 1.925963033500011079e-08, R45 ;  /* 0x32a570602c2d7823 */ /* 0x000fc8000000002d */
[----:B------:R-:W1:Y:S02]  /*1a60*/  MUFU.EX2 R44, R45 ;  /* 0x0000002d002c7308 */ /* 0x000e640000000800 */
[----:B-1----:R-:W-:Y:S01]  /*1a70*/  FMUL R32, R32, R44 ;  /* 0x0000002c20207220 */ /* 0x002fe20000400000 */
[----:B------:R-:W-:-:S04]  /*1a80*/  FFMA.SAT R44, R33, R43, 0.5 ;  /* 0x3f000000212c7423 */ /* 0x000fc8000000202b */
[----:B------:R-:W-:-:S04]  /*1a90*/  FFMA.RM R44, R44, R42, 12582913 ;  /* 0x4b4000012c2c7423 */ /* 0x000fc8000000402a */
[C---:B------:R-:W-:Y:S01]  /*1aa0*/  FADD R45, R44.reuse, -12583039 ;  /* 0xcb40007f2c2d7421 */ /* 0x040fe20000000000 */
[----:B------:R-:W-:-:S03]  /*1ab0*/  SHF.L.U32 R44, R44, 0x17, RZ ;  /* 0x000000172c2c7819 */ /* 0x000fc600000006ff */
[----:B------:R-:W-:-:S04]  /*1ac0*/  FFMA R45, R33, 1.4426950216293334961, -R45 ;  /* 0x3fb8aa3b212d7823 */ /* 0x000fc8000000082d */
[----:B------:R-:W-:Y:S01]  /*1ad0*/  FFMA R33, R33, 1.925963033500011079e-08, R45 ;  /* 0x32a5706021217823 */ /* 0x000fe2000000002d */
[----:B------:R-:W-:-:S05]  /*1ae0*/  FFMA.SAT R45, R34, R43, 0.5 ;  /* 0x3f000000222d7423 */ /* 0x000fca000000202b */
[----:B------:R-:W1:Y:S02]  /*1af0*/  MUFU.EX2 R33, R33 ;  /* 0x0000002100217308 */ /* 0x000e640000000800 */
[----:B-1----:R-:W-:Y:S01]  /*1b00*/  FMUL R33, R44, R33 ;  /* 0x000000212c217220 */ /* 0x002fe20000400000 */
[----:B------:R-:W-:-:S04]  /*1b10*/  FFMA.RM R44, R45, R42, 12582913 ;  /* 0x4b4000012d2c7423 */ /* 0x000fc8000000402a */
[----:B------:R-:W-:-:S04]  /*1b20*/  FADD R45, R44, -12583039 ;  /* 0xcb40007f2c2d7421 */ /* 0x000fc80000000000 */
[----:B------:R-:W-:-:S04]  /*1b30*/  FFMA R45, R34, 1.4426950216293334961, -R45 ;  /* 0x3fb8aa3b222d7823 */ /* 0x000fc8000000082d */
[----:B------:R-:W-:-:S04]  /*1b40*/  FFMA R45, R34, 1.925963033500011079e-08, R45 ;  /* 0x32a57060222d7823 */ /* 0x000fc8000000002d */
[----:B------:R1:W2:Y:S02]  /*1b50*/  MUFU.EX2 R34, R45 ;  /* 0x0000002d00227308 */ /* 0x0002a40000000800 */
[----:B-1----:R-:W-:Y:S01]  /*1b60*/  SHF.L.U32 R45, R44, 0x17, RZ ;  /* 0x000000172c2d7819 */ /* 0x002fe200000006ff */
[----:B------:R-:W-:-:S04]  /*1b70*/  FADD R44, -R40, R35 ;  /* 0x00000023282c7221 */ /* 0x000fc80000000100 */
[----:B------:R-:W-:Y:S01]  /*1b80*/  FFMA.SAT R35, R44, R43, 0.5 ;  /* 0x3f0000002c237423 */ /* 0x000fe2000000202b */
[----:B--2---:R-:W-:-:S03]  /*1b90*/  FMUL R34, R45, R34 ;  /* 0x000000222d227220 */ /* 0x004fc60000400000 */
[----:B------:R-:W-:-:S04]  /*1ba0*/  FFMA.RM R35, R35, R42, 12582913 ;  /* 0x4b40000123237423 */ /* 0x000fc8000000402a */
[C---:B------:R-:W-:Y:S01]  /*1bb0*/  FADD R45, R35.reuse, -12583039 ;  /* 0xcb40007f232d7421 */ /* 0x040fe20000000000 */
[----:B------:R-:W-:-:S03]  /*1bc0*/  SHF.L.U32 R35, R35, 0x17, RZ ;  /* 0x0000001723237819 */ /* 0x000fc600000006ff */
[----:B------:R-:W-:-:S04]  /*1bd0*/  FFMA R45, R44, 1.4426950216293334961, -R45 ;  /* 0x3fb8aa3b2c2d7823 */ /* 0x000fc8000000082d */
[----:B------:R-:W-:-:S06]  /*1be0*/  FFMA R44, R44, 1.925963033500011079e-08, R45 ;  /* 0x32a570602c2c7823 */ /* 0x000fcc000000002d */
[----:B------:R-:W1:Y:S02]  /*1bf0*/  MUFU.EX2 R44, R44 ;  /* 0x0000002c002c7308 */ /* 0x000e640000000800 */
[----:B-1----:R-:W-:Y:S01]  /*1c00*/  FMUL R35, R35, R44 ;  /* 0x0000002c23237220 */ /* 0x002fe20000400000 */
[----:B------:R-:W-:-:S04]  /*1c10*/  FADD R44, RZ, R32 ;  /* 0x00000020ff2c7221 */ /* 0x000fc80000000000 */
[----:B------:R-:W-:Y:S01]  /*1c20*/  FADD R45, R44, R33 ;  /* 0x000000212c2d7221 */ /* 0x000fe20000000000 */
[----:B------:R-:W-:Y:S01]  /*1c30*/  FFMA.SAT R44, R28, R43, 0.5 ;  /* 0x3f0000001c2c7423 */ /* 0x000fe2000000202b */
[----:B------:R1:W-:Y:S02]  /*1c40*/  STL.128 [R1+0x180], R32 ;  /* 0x0001802001007387 */ /* 0x0003e40000100c00 */
[----:B------:R-:W-:Y:S01]  /*1c50*/  FADD R45, R45, R34 ;  /* 0x000000222d2d7221 */ /* 0x000fe20000000000 */
[----:B------:R-:W-:-:S03]  /*1c60*/  FFMA.RM R44, R44, R42, 12582913 ;  /* 0x4b4000012c2c7423 */ /* 0x000fc6000000402a */
[----:B------:R-:W-:Y:S01]  /*1c70*/  FADD R45, R45, R35 ;  /* 0x000000232d2d7221 */ /* 0x000fe20000000000 */
[----:B-1----:R-:W-:Y:S01]  /*1c80*/  FADD R33, R44, -12583039 ;  /* 0xcb40007f2c217421 */ /* 0x002fe20000000000 */
[----:B------:R-:W-:-:S03]  /*1c90*/  FFMA.SAT R35, R29, R43, 0.5 ;  /* 0x3f0000001d237423 */ /* 0x000fc6000000202b */
[----:B------:R-:W-:Y:S01]  /*1ca0*/  FFMA R33, R28, 1.4426950216293334961, -R33 ;  /* 0x3fb8aa3b1c217823 */ /* 0x000fe20000000821 */
[----:B------:R-:W-:Y:S01]  /*1cb0*/  FFMA.RM R32, R35, R42, 12582913 ;  /* 0x4b40000123207423 */ /* 0x000fe2000000402a */
[----:B------:R-:W-:Y:S02]  /*1cc0*/  FFMA.SAT R35, R30, R43, 0.5 ;  /* 0x3f0000001e237423 */ /* 0x000fe4000000202b */
[----:B------:R-:W-:Y:S01]  /*1cd0*/  FFMA R28, R28, 1.925963033500011079e-08, R33 ;  /* 0x32a570601c1c7823 */ /* 0x000fe20000000021 */
[----:B------:R-:W-:Y:S01]  /*1ce0*/  FADD R34, R32, -12583039 ;  /* 0xcb40007f20227421 */ /* 0x000fe20000000000 */
[----:B------:R-:W-:Y:S01]  /*1cf0*/  SHF.L.U32 R33, R44, 0x17, RZ ;  /* 0x000000172c217819 */ /* 0x000fe200000006ff */
[----:B------:R-:W-:Y:S02]  /*1d00*/  FADD R44, -R40, R4 ;  /* 0x00000004282c7221 */ /* 0x000fe40000000100 */
[----:B------:R-:W-:Y:S01]  /*1d10*/  FFMA R34, R29, 1.4426950216293334961, -R34 ;  /* 0x3fb8aa3b1d227823 */ /* 0x000fe20000000822 */
[----:B------:R-:W1:Y:S02]  /*1d20*/  MUFU.EX2 R28, R28 ;  /* 0x0000001c001c7308 */ /* 0x000e640000000800 */
[----:B-1----:R-:W-:Y:S01]  /*1d30*/  FMUL R28, R33, R28 ;  /* 0x0000001c211c7220 */ /* 0x002fe20000400000 */
[----:B------:R-:W-:Y:S01]  /*1d40*/  FFMA R33, R29, 1.925963033500011079e-08, R34 ;  /* 0x32a570601d217823 */ /* 0x000fe20000000022 */
[----:B------:R-:W-:Y:S01]  /*1d50*/  SHF.L.U32 R29, R32, 0x17, RZ ;  /* 0x00000017201d7819 */ /* 0x000fe200000006ff */
[----:B------:R-:W-:-:S03]  /*1d60*/  FFMA.RM R32, R35, R42, 12582913 ;  /* 0x4b40000123207423 */ /* 0x000fc6000000402a */
[----:B------:R-:W1:Y:S01]  /*1d70*/  MUFU.EX2 R34, R33 ;  /* 0x0000002100227308 */ /* 0x000e620000000800 */
[----:B------:R-:W-:-:S04]  /*1d80*/  FADD R35, R32, -12583039 ;  /* 0xcb40007f20237421 */ /* 0x000fc80000000000 */
[----:B------:R-:W-:-:S04]  /*1d90*/  FFMA R35, R30, 1.4426950216293334961, -R35 ;  /* 0x3fb8aa3b1e237823 */ /* 0x000fc80000000823 */
[----:B------:R-:W-:Y:S01]  /*1da0*/  FFMA R35, R30, 1.925963033500011079e-08, R35 ;  /* 0x32a570601e237823 */ /* 0x000fe20000000023 */
[----:B------:R-:W-:-:S05]  /*1db0*/  SHF.L.U32 R30, R32, 0x17, RZ ;  /* 0x00000017201e7819 */ /* 0x000fca00000006ff */
[----:B------:R-:W2:Y:S01]  /*1dc0*/  MUFU.EX2 R35, R35 ;  /* 0x0000002300237308 */ /* 0x000ea20000000800 */
[----:B-1----:R-:W-:Y:S01]  /*1dd0*/  FMUL R29, R29, R34 ;  /* 0x000000221d1d7220 */ /* 0x002fe20000400000 */
[----:B------:R-:W-:-:S04]  /*1de0*/  FADD R34, -R40, R31 ;  /* 0x0000001f28227221 */ /* 0x000fc80000000100 */
[----:B------:R-:W-:-:S04]  /*1df0*/  FFMA.SAT R31, R34, R43, 0.5 ;  /* 0x3f000000221f7423 */ /* 0x000fc8000000202b */
[----:B------:R-:W-:-:S04]  /*1e00*/  FFMA.RM R31, R31, R42, 12582913 ;  /* 0x4b4000011f1f7423 */ /* 0x000fc8000000402a */
[C---:B------:R-:W-:Y:S01]  /*1e10*/  FADD R33, R31.reuse, -12583039 ;  /* 0xcb40007f1f217421 */ /* 0x040fe20000000000 */
[----:B------:R-:W-:Y:S01]  /*1e20*/  SHF.L.U32 R31, R31, 0x17, RZ ;  /* 0x000000171f1f7819 */ /* 0x000fe200000006ff */
[----:B--2---:R-:W-:Y:S02]  /*1e30*/  FMUL R30, R30, R35 ;  /* 0x000000231e1e7220 */ /* 0x004fe40000400000 */
[----:B------:R-:W-:Y:S01]  /*1e40*/  FFMA R33, R34, 1.4426950216293334961, -R33 ;  /* 0x3fb8aa3b22217823 */ /* 0x000fe20000000821 */
[----:B------:R-:W-:-:S03]  /*1e50*/  FFMA.SAT R35, R44, R43, 0.5 ;  /* 0x3f0000002c237423 */ /* 0x000fc6000000202b */
[----:B------:R-:W-:Y:S01]  /*1e60*/  FFMA R33, R34, 1.925963033500011079e-08, R33 ;  /* 0x32a5706022217823 */ /* 0x000fe20000000021 */
[----:B------:R-:W-:Y:S01]  /*1e70*/  FADD R34, -R40, R5 ;  /* 0x0000000528227221 */ /* 0x000fe20000000100 */
[----:B------:R-:W-:Y:S02]  /*1e80*/  FFMA.RM R4, R35, R42, 12582913 ;  /* 0x4b40000123047423 */ /* 0x000fe4000000402a */
[----:B------:R1:W2:Y:S01]  /*1e90*/  MUFU.EX2 R32, R33 ;  /* 0x0000002100207308 */ /* 0x0002a20000000800 */
[----:B------:R-:W-:Y:S01]  /*1ea0*/  FFMA.SAT R5, R34, R43, 0.5 ;  /* 0x3f00000022057423 */ /* 0x000fe2000000202b */
[----:B------:R-:W-:-:S03]  /*1eb0*/  FADD R35, R4, -12583039 ;  /* 0xcb40007f04237421 */ /* 0x000fc60000000000 */
[----:B------:R-:W-:Y:S01]  /*1ec0*/  FFMA.RM R5, R5, R42, 12582913 ;  /* 0x4b40000105057423 */ /* 0x000fe2000000402a */
[----:B------:R-:W-:-:S03]  /*1ed0*/  FFMA R35, R44, 1.4426950216293334961, -R35 ;  /* 0x3fb8aa3b2c237823 */ /* 0x000fc60000000823 */
[C---:B-1----:R-:W-:Y:S01]  /*1ee0*/  FADD R33, R5.reuse, -12583039 ;  /* 0xcb40007f05217421 */ /* 0x042fe20000000000 */
[----:B------:R-:W-:Y:S01]  /*1ef0*/  FFMA R44, R44, 1.925963033500011079e-08, R35 ;  /* 0x32a570602c2c7823 */ /* 0x000fe20000000023 */
[----:B------:R-:W-:Y:S02]  /*1f00*/  SHF.L.U32 R5, R5, 0x17, RZ ;  /* 0x0000001705057819 */ /* 0x000fe400000006ff */
[----:B------:R-:W-:Y:S01]  /*1f10*/  FFMA R35, R34, 1.4426950216293334961, -R33 ;  /* 0x3fb8aa3b22237823 */ /* 0x000fe20000000821 */
[----:B------:R-:W-:Y:S02]  /*1f20*/  FADD R33, -R40, R6 ;  /* 0x0000000628217221 */ /* 0x000fe40000000100 */
[----:B------:R-:W-:Y:S01]  /*1f30*/  MUFU.EX2 R44, R44 ;  /* 0x0000002c002c7308 */ /* 0x000fe20000000800 */
[----:B--2---:R-:W-:Y:S01]  /*1f40*/  FMUL R31, R31, R32 ;  /* 0x000000201f1f7220 */ /* 0x004fe20000400000 */
[----:B------:R-:W-:Y:S01]  /*1f50*/  FADD R32, R45, R28 ;  /* 0x0000001c2d207221 */ /* 0x000fe20000000000 */
[----:B------:R-:W-:Y:S01]  /*1f60*/  FFMA R34, R34, 1.925963033500011079e-08, R35 ;  /* 0x32a5706022227823 */ /* 0x000fe20000000023 */
[----:B------:R-:W-:-:S02]  /*1f70*/  FFMA.SAT R35, R33, R43, 0.5 ;  /* 0x3f00000021237423 */ /* 0x000fc4000000202b */
[----:B------:R1:W-:Y:S02]  /*1f80*/  STL.128 [R1+0x190], R28 ;  /* 0x0001901c01007387 */ /* 0x0003e40000100c00 */
[----:B------:R-:W-:Y:S01]  /*1f90*/  FFMA.RM R6, R35, R42, 12582913 ;  /* 0x4b40000123067423 */ /* 0x000fe2000000402a */
[----:B------:R-:W-:Y:S01]  /*1fa0*/  FADD R35, R32, R29 ;  /* 0x0000001d20237221 */ /* 0x000fe20000000000 */
[----:B------:R-:W2:Y:S02]  /*1fb0*/  MUFU.EX2 R34, R34 ;  /* 0x0000002200227308 */ /* 0x000ea40000000800 */
[C---:B------:R-:W-:Y:S01]  /*1fc0*/  FADD R32, R6.reuse, -12583039 ;  /* 0xcb40007f06207421 */ /* 0x040fe20000000000 */
[----:B------:R-:W-:-:S03]  /*1fd0*/  SHF.L.U32 R6, R6, 0x17, RZ ;  /* 0x0000001706067819 */ /* 0x000fc600000006ff */
[----:B------:R-:W-:-:S04]  /*1fe0*/  FFMA R32, R33, 1.4426950216293334961, -R32 ;  /* 0x3fb8aa3b21207823 */ /* 0x000fc80000000820 */
[----:B------:R-:W-:Y:S01]  /*1ff0*/  FFMA R33, R33, 1.925963033500011079e-08, R32 ;  /* 0x32a5706021217823 */ /* 0x000fe20000000020 */
[----:B-1----:R-:W-:Y:S01]  /*2000*/  FADD R28, -R40, R7 ;  /* 0x00000007281c7221 */ /* 0x002fe20000000100 */
[----:B------:R-:W-:-:S03]  /*2010*/  FADD R30, R35, R30 ;  /* 0x0000001e231e7221 */ /* 0x000fc60000000000 */
[----:B------:R-:W-:Y:S01]  /*2020*/  FFMA.SAT R7, R28, R43, 0.5 ;  /* 0x3f0000001c077423 */ /* 0x000fe2000000202b */
[----:B------:R-:W-:Y:S01]  /*2030*/  FADD R35, R30, R31 ;  /* 0x0000001f1e237221 */ /* 0x000fe20000000000 */
[----:B------:R-:W1:Y:S01]  /*2040*/  MUFU.EX2 R33, R33 ;  /* 0x0000002100217308 */ /* 0x000e620000000800 */
[----:B--2---:R-:W-:Y:S01]  /*2050*/  FMUL R5, R5, R34 ;  /* 0x0000002205057220 */ /* 0x004fe20000400000 */
[----:B------:R-:W-:Y:S01]  /*2060*/  FFMA.RM R7, R7, R42, 12582913 ;  /* 0x4b40000107077423 */ /* 0x000fe2000000402a */
[----:B------:R-:W-:-:S03]  /*2070*/  FADD R34, -R40, R15 ;  /* 0x0000000f28227221 */ /* 0x000fc60000000100 */
[C---:B------:R-:W-:Y:S01]  /*2080*/  FADD R29, R7.reuse, -12583039 ;  /* 0xcb40007f071d7421 */ /* 0x040fe20000000000 */
[----:B------:R-:W-:Y:S01]  /*2090*/  FFMA.SAT R15, R34, R43, 0.5 ;  /* 0x3f000000220f7423 */ /* 0x000fe2000000202b */
[----:B------:R-:W-:Y:S02]  /*20a0*/  SHF.L.U32 R7, R7, 0x17, RZ ;  /* 0x0000001707077819 */ /* 0x000fe400000006ff */
[----:B------:R-:W-:Y:S01]  /*20b0*/  FFMA R29, R28, 1.4426950216293334961, -R29 ;  /* 0x3fb8aa3b1c1d7823 */ /* 0x000fe2000000081d */
[----:B------:R-:W-:-:S03]  /*20c0*/  FFMA.RM R15, R15, R42, 12582913 ;  /* 0x4b4000010f0f7423 */ /* 0x000fc6000000402a */
[----:B------:R-:W-:Y:S01]  /*20d0*/  FFMA R32, R28, 1.925963033500011079e-08, R29 ;  /* 0x32a570601c207823 */ /* 0x000fe2000000001d */
[----:B------:R-:W-:Y:S01]  /*20e0*/  FFMA.SAT R29, R12, R43, 0.5 ;  /* 0x3f0000000c1d7423 */ /* 0x000fe2000000202b */
[----:B-1----:R-:W-:-:S03]  /*20f0*/  FMUL R6, R6, R33 ;  /* 0x0000002106067220 */ /* 0x002fc60000400000 */
[----:B------:R-:W-:Y:S01]  /*2100*/  FFMA.RM R30, R29, R42, 12582913 ;  /* 0x4b4000011d1e7423 */ /* 0x000fe2000000402a */
[----:B------:R-:W1:Y:S03]  /*2110*/  MUFU.EX2 R32, R32 ;  /* 0x0000002000207308 */ /* 0x000e660000000800 */
[----:B------:R-:W-:-:S04]  /*2120*/  FADD R29, R30, -12583039 ;  /* 0xcb40007f1e1d7421 */ /* 0x000fc80000000000 */
[----:B------:R-:W-:-:S04]  /*2130*/  FFMA R29, R12, 1.4426950216293334961, -R29 ;  /* 0x3fb8aa3b0c1d7823 */ /* 0x000fc8000000081d */
[----:B------:R-:W-:Y:S01]  /*2140*/  FFMA R28, R12, 1.925963033500011079e-08, R29 ;  /* 0x32a570600c1c7823 */ /* 0x000fe2000000001d */
[----:B------:R-:W-:Y:S01]  /*2150*/  SHF.L.U32 R29, R4, 0x17, RZ ;  /* 0x00000017041d7819 */ /* 0x000fe200000006ff */
[----:B------:R-:W-:-:S04]  /*2160*/  FADD R12, -R40, R13 ;  /* 0x0000000d280c7221 */ /* 0x000fc80000000100 */
[----:B------:R-:W-:Y:S01]  /*2170*/  FMUL R4, R29, R44 ;  /* 0x0000002c1d047220 */ /* 0x000fe20000400000 */
[-C--:B------:R-:W-:Y:S01]  /*2180*/  FFMA.SAT R29, R14, R43.reuse, 0.5 ;  /* 0x3f0000000e1d7423 */ /* 0x080fe2000000202b */
[-C--:B------:R-:W-:Y:S01]  /*2190*/  FFMA.SAT R31, R12, R43.reuse, 0.5 ;  /* 0x3f0000000c1f7423 */ /* 0x080fe2000000202b */
[----:B-1----:R-:W-:Y:S01]  /*21a0*/  FMUL R7, R7, R32 ;  /* 0x0000002007077220 */ /* 0x002fe20000400000 */
[----:B------:R-:W-:Y:S01]  /*21b0*/  FADD R44, R35, R4 ;  /* 0x00000004232c7221 */ /* 0x000fe20000000000 */
[-C--:B------:R-:W-:Y:S01]  /*21c0*/  FFMA.RM R29, R29, R42.reuse, 12582913 ;  /* 0x4b4000011d1d7423 */ /* 0x080fe2000000402a */
[----:B------:R-:W-:Y:S01]  /*21d0*/  FFMA.RM R31, R31, R42, 12582913 ;  /* 0x4b4000011f1f7423 */ /* 0x000fe2000000402a */
[----:B------:R-:W-:Y:S01]  /*21e0*/  FFMA.SAT R35, R18, R43, 0.5 ;  /* 0x3f00000012237423 */ /* 0x000fe2000000202b */
[----:B------:R1:W-:Y:S01]  /*21f0*/  STL.128 [R1+0x1a0], R4 ;  /* 0x0001a00401007387 */ /* 0x0003e20000100c00 */
[----:B------:R-:W-:Y:S01]  /*2200*/  FADD R45, R29, -12583039 ;  /* 0xcb40007f1d2d7421 */ /* 0x000fe20000000000 */
[----:B------:R-:W-:Y:S01]  /*2210*/  FADD R13, R31, -12583039 ;  /* 0xcb40007f1f0d7421 */ /* 0x000fe20000000000 */
[----:B------:R-:W-:-:S02]  /*2220*/  SHF.L.U32 R29, R29, 0x17, RZ ;  /* 0x000000171d1d7819 */ /* 0x000fc400000006ff */
[----:B------:R-:W-:Y:S01]  /*2230*/  FFMA R45, R14, 1.4426950216293334961, -R45 ;  /* 0x3fb8aa3b0e2d7823 */ /* 0x000fe2000000082d */
[----:B------:R-:W-:-:S03]  /*2240*/  FFMA R13, R12, 1.4426950216293334961, -R13 ;  /* 0x3fb8aa3b0c0d7823 */ /* 0x000fc6000000080d */
[----:B------:R-:W-:Y:S01]  /*2250*/  FFMA R14, R14, 1.925963033500011079e-08, R45 ;  /* 0x32a570600e0e7823 */ /* 0x000fe2000000002d */
[----:B------:R-:W-:Y:S01]  /*2260*/  FFMA R13, R12, 1.925963033500011079e-08, R13 ;  /* 0x32a570600c0d7823 */ /* 0x000fe2000000000d */
[C---:B------:R-:W-:Y:S01]  /*2270*/  FADD R45, R15.reuse, -12583039 ;  /* 0xcb40007f0f2d7421 */ /* 0x040fe20000000000 */
[----:B------:R-:W-:Y:S01]  /*2280*/  FADD R12, -R40, R16 ;  /* 0x00000010280c7221 */ /* 0x000fe20000000100 */
[----:B------:R-:W-:Y:S02]  /*2290*/  SHF.L.U32 R15, R15, 0x17, RZ ;  /* 0x000000170f0f7819 */ /* 0x000fe400000006ff */
[----:B------:R-:W-:Y:S01]  /*22a0*/  FFMA R33, R34, 1.4426950216293334961, -R45 ;  /* 0x3fb8aa3b22217823 */ /* 0x000fe2000000082d */
[----:B------:R-:W-:Y:S01]  /*22b0*/  FFMA.SAT R45, R12, R43, 0.5 ;  /* 0x3f0000000c2d7423 */ /* 0x000fe2000000202b */
[----:B-1----:R-:W-:Y:S02]  /*22c0*/  FADD R4, -R40, R19 ;  /* 0x0000001328047221 */ /* 0x002fe40000000100 */
[----:B------:R-:W-:Y:S01]  /*22d0*/  FFMA R33, R34, 1.925963033500011079e-08, R33 ;  /* 0x32a5706022217823 */ /* 0x000fe20000000021 */
[----:B------:R-:W-:-:S04]  /*22e0*/  FFMA.RM R16, R45, R42, 12582913 ;  /* 0x4b4000012d107423 */ /* 0x000fc8000000402a */
[----:B------:R-:W-:-:S04]  /*22f0*/  FADD R45, R16, -12583039 ;  /* 0xcb40007f102d7421 */ /* 0x000fc80000000000 */
[----:B------:R-:W-:Y:S01]  /*2300*/  FFMA R34, R12, 1.4426950216293334961, -R45 ;  /* 0x3fb8aa3b0c227823 */ /* 0x000fe2000000082d */
[----:B------:R-:W-:-:S03]  /*2310*/  FADD R45, -R40, R17 ;  /* 0x00000011282d7221 */ /* 0x000fc60000000100 */
[----:B------:R-:W-:Y:S01]  /*2320*/  FFMA R32, R12, 1.925963033500011079e-08, R34 ;  /* 0x32a570600c207823 */ /* 0x000fe20000000022 */
[----:B------:R-:W-:-:S04]  /*2330*/  FFMA.SAT R17, R45, R43, 0.5 ;  /* 0x3f0000002d117423 */ /* 0x000fc8000000202b */
[----:B------:R-:W-:-:S04]  /*2340*/  FFMA.RM R17, R17, R42, 12582913 ;  /* 0x4b40000111117423 */ /* 0x000fc8000000402a */
[----:B------:R-:W-:-:S04]  /*2350*/  FADD R12, R17, -12583039 ;  /* 0xcb40007f110c7421 */ /* 0x000fc80000000000 */
[----:B------:R-:W-:-:S04]  /*2360*/  FFMA R12, R45, 1.4426950216293334961, -R12 ;  /* 0x3fb8aa3b2d0c7823 */ /* 0x000fc8000000080c */
[----:B------:R-:W-:Y:S01]  /*2370*/  FFMA R34, R45, 1.925963033500011079e-08, R12 ;  /* 0x32a570602d227823 */ /* 0x000fe2000000000c */
[----:B------:R-:W-:Y:S01]  /*2380*/  FFMA.RM R12, R35, R42, 12582913 ;  /* 0x4b400001230c7423 */ /* 0x000fe2000000402a */
[----:B------:R-:W-:Y:S01]  /*2390*/  FADD R35, R44, R5 ;  /* 0x000000052c237221 */ /* 0x000fe20000000000 */
[----:B------:R-:W-:Y:S01]  /*23a0*/  FFMA.SAT R5, R4, R43, 0.5 ;  /* 0x3f00000004057423 */ /* 0x000fe2000000202b */
[----:B------:R-:W-:Y:S01]  /*23b0*/  FADD R44, -R40, R20 ;  /* 0x00000014282c7221 */ /* 0x000fe20000000100 */
[----:B------:R-:W-:Y:S01]  /*23c0*/  FADD R45, R12, -12583039 ;  /* 0xcb40007f0c2d7421 */ /* 0x000fe20000000000 */
[----:B------:R-:W-:-:S03]  /*23d0*/  FADD R6, R35, R6 ;  /* 0x0000000623067221 */ /* 0x000fc60000000000 */
[----:B------:R-:W-:-:S04]  /*23e0*/  FFMA R45, R18, 1.4426950216293334961, -R45 ;  /* 0x3fb8aa3b122d7823 */ /* 0x000fc8000000082d */
[----:B------:R-:W-:Y:S01]  /*23f0*/  FFMA R19, R18, 1.925963033500011079e-08, R45 ;  /* 0x32a5706012137823 */ /* 0x000fe2000000002d */
[-C--:B------:R-:W-:Y:S01]  /*2400*/  FFMA.RM R18, R5, R42.reuse, 12582913 ;  /* 0x4b40000105127423 */ /* 0x080fe2000000402a */
[----:B------:R-:W-:Y:S01]  /*2410*/  FADD R45, R6, R7 ;  /* 0x00000007062d7221 */ /* 0x000fe20000000000 */
[----:B------:R-:W-:Y:S02]  /*2420*/  FADD R6, -R40, R21 ;  /* 0x0000001528067221 */ /* 0x000fe40000000100 */
[C---:B------:R-:W-:Y:S01]  /*2430*/  FADD R5, R18.reuse, -12583039 ;  /* 0xcb40007f12057421 */ /* 0x040fe20000000000 */
[----:B------:R-:W-:Y:S01]  /*2440*/  SHF.L.U32 R18, R18, 0x17, RZ ;  /* 0x0000001712127819 */ /* 0x000fe200000006ff */
[----:B------:R-:W-:Y:S02]  /*2450*/  FFMA.SAT R21, R6, R43, 0.5 ;  /* 0x3f00000006157423 */ /* 0x000fe4000000202b */
[----:B------:R-:W-:Y:S02]  /*2460*/  FFMA R5, R4, 1.4426950216293334961, -R5 ;  /* 0x3fb8aa3b04057823 */ /* 0x000fe40000000805 */
[----:B------:R-:W-:-:S02]  /*2470*/  FFMA.RM R21, R21, R42, 12582913 ;  /* 0x4b40000115157423 */ /* 0x000fc4000000402a */
[----:B------:R-:W-:Y:S01]  /*2480*/  FFMA R35, R4, 1.925963033500011079e-08, R5 ;  /* 0x32a5706004237823 */ /* 0x000fe20000000005 */
[----:B------:R-:W-:Y:S01]  /*2490*/  FFMA.SAT R5, R44, R43, 0.5 ;  /* 0x3f0000002c057423 */ /* 0x000fe2000000202b */
[----:B------:R1:W2:Y:S01]  /*24a0*/  MUFU.EX2 R4, R28 ;  /* 0x0000001c00047308 */ /* 0x0002a20000000800 */
[C---:B------:R-:W-:Y:S01]  /*24b0*/  FADD R7, R21.reuse, -12583039 ;  /* 0xcb40007f15077421 */ /* 0x040fe20000000000 */
[----:B------:R-:W-:Y:S01]  /*24c0*/  SHF.L.U32 R21, R21, 0x17, RZ ;  /* 0x0000001715157819 */ /* 0x000fe200000006ff */
[----:B------:R-:W-:Y:S02]  /*24d0*/  FFMA.RM R20, R5, R42, 12582913 ;  /* 0x4b40000105147423 */ /* 0x000fe4000000402a */
[----:B------:R-:W-:Y:S02]  /*24e0*/  FFMA R7, R6, 1.4426950216293334961, -R7 ;  /* 0x3fb8aa3b06077823 */ /* 0x000fe40000000807 */
[----:B------:R-:W-:Y:S01]  /*24f0*/  FADD R5, R20, -12583039 ;  /* 0xcb40007f14057421 */ /* 0x000fe20000000000 */
[----:B------:R-:W-:Y:S01]  /*2500*/  MUFU.EX2 R35, R35 ;  /* 0x0000002300237308 */ /* 0x000fe20000000800 */
[----:B-1----:R-:W-:Y:S01]  /*2510*/  FFMA R28, R6, 1.925963033500011079e-08, R7 ;  /* 0x32a57060061c7823 */ /* 0x002fe20000000007 */
[----:B------:R-:W-:Y:S01]  /*2520*/  SHF.L.U32 R6, R31, 0x17, RZ ;  /* 0x000000171f067819 */ /* 0x000fe200000006ff */
[----:B------:R-:W-:-:S04]  /*2530*/  FFMA R5, R44, 1.4426950216293334961, -R5 ;  /* 0x3fb8aa3b2c057823 */ /* 0x000fc80000000805 */
[----:B------:R-:W-:Y:S01]  /*2540*/  FFMA R44, R44, 1.925963033500011079e-08, R5 ;  /* 0x32a570602c2c7823 */ /* 0x000fe20000000005 */
[----:B------:R-:W-:Y:S01]  /*2550*/  SHF.L.U32 R5, R30, 0x17, RZ ;  /* 0x000000171e057819 */ /* 0x000fe200000006ff */
[----:B------:R-:W-:Y:S01]  /*2560*/  FADD R30, -R40, R22 ;  /* 0x00000016281e7221 */ /* 0x000fe20000000100 */
[----:B------:R-:W-:Y:S03]  /*2570*/  MUFU.EX2 R28, R28 ;  /* 0x0000001c001c7308 */ /* 0x000fe60000000800 */
[----:B--2---:R-:W-:Y:S01]  /*2580*/  FMUL R4, R5, R4 ;  /* 0x0000000405047220 */ /* 0x004fe20000400000 */
[----:B------:R-:W-:-:S03]  /*2590*/  FFMA.SAT R7, R30, R43, 0.5 ;  /* 0x3f0000001e077423 */ /* 0x000fc6000000202b */
[----:B------:R-:W-:Y:S01]  /*25a0*/  FADD R45, R45, R4 ;  /* 0x000000042d2d7221 */ /* 0x000fe20000000000 */
[----:B------:R1:W2:Y:S01]  /*25b0*/  MUFU.EX2 R5, R13 ;  /* 0x0000000d00057308 */ /* 0x0002a20000000800 */
[----:B------:R-:W-:-:S04]  /*25c0*/  FFMA.RM R22, R7, R42, 12582913 ;  /* 0x4b40000107167423 */ /* 0x000fc8000000402a */
[----:B------:R-:W-:-:S03]  /*25d0*/  FADD R7, R22, -12583039 ;  /* 0xcb40007f16077421 */ /* 0x000fc60000000000 */
[----:B------:R-:W-:Y:S01]  /*25e0*/  MUFU.EX2 R44, R44 ;  /* 0x0000002c002c7308 */ /* 0x000fe20000000800 */
[----:B-1----:R-:W-:Y:S01]  /*25f0*/  FFMA.SAT R13, R23, R43, 0.5 ;  /* 0x3f000000170d7423 */ /* 0x002fe2000000202b */
[----:B------:R-:W-:-:S03]  /*2600*/  FFMA R7, R30, 1.4426950216293334961, -R7 ;  /* 0x3fb8aa3b1e077823 */ /* 0x000fc60000000807 */
[----:B------:R-:W-:Y:S01]  /*2610*/  FFMA.RM R13, R13, R42, 12582913 ;  /* 0x4b4000010d0d7423 */ /* 0x000fe2000000402a */
[----:B------:R-:W-:Y:S02]  /*2620*/  FFMA R30, R30, 1.925963033500011079e-08, R7 ;  /* 0x32a570601e1e7823 */ /* 0x000fe40000000007 */
[----:B------:R-:W1:Y:S01]  /*2630*/  MUFU.EX2 R7, R33 ;  /* 0x0000002100077308 */ /* 0x000e620000000800 */
[----:B--2---:R-:W-:-:S04]  /*2640*/  FMUL R5, R6, R5 ;  /* 0x0000000506057220 */ /* 0x004fc80000400000 */
[----:B------:R-:W-:-:S03]  /*2650*/  FADD R45, R45, R5 ;  /* 0x000000052d2d7221 */ /* 0x000fc60000000000 */
[----:B------:R-:W2:Y:S08]  /*2660*/  MUFU.EX2 R6, R14 ;  /* 0x0000000e00067308 */ /* 0x000eb00000000800 */
[----:B------:R-:W-:Y:S01]  /*2670*/  MUFU.EX2 R30, R30 ;  /* 0x0000001e001e7308 */ /* 0x000fe20000000800 */
[----:B-1----:R-:W-:Y:S01]  /*2680*/  FMUL R7, R15, R7 ;  /* 0x000000070f077220 */ /* 0x002fe20000400000 */
[----:B--2---:R-:W-:Y:S01]  /*2690*/  FMUL R6, R29, R6 ;  /* 0x000000061d067220 */ /* 0x004fe20000400000 */
[----:B------:R-:W-:-:S03]  /*26a0*/  FADD R29, R13, -12583039 ;  /* 0xcb40007f0d1d7421 */ /* 0x000fc60000000000 */
[----:B------:R-:W-:Y:S01]  /*26b0*/  FADD R45, R45, R6 ;  /* 0x000000062d2d7221 */ /* 0x000fe20000000000 */
[C---:B------:R-:W-:Y:S01]  /*26c0*/  FFMA R14, R23.reuse, 1.4426950216293334961, -R29 ;  /* 0x3fb8aa3b170e7823 */ /* 0x040fe2000000081d */
[----:B------:R1:W-:Y:S03]  /*26d0*/  STL.128 [R1+0x1b0], R4 ;  /* 0x0001b00401007387 */ /* 0x0003e60000100c00 */
[----:B------:R-:W-:Y:S01]  /*26e0*/  FFMA R29, R23, 1.925963033500011079e-08, R14 ;  /* 0x32a57060171d7823 */ /* 0x000fe2000000000e */
[----:B------:R-:W-:-:S04]  /*26f0*/  FFMA.SAT R23, R8, R43, 0.5 ;  /* 0x3f00000008177423 */ /* 0x000fc8000000202b */
[----:B------:R-:W-:Y:S01]  /*2700*/  FFMA.RM R14, R23, R42, 12582913 ;  /* 0x4b400001170e7423 */ /* 0x000fe2000000402a */
[----:B------:R-:W-:Y:S01]  /*2710*/  FADD R23, -R40, R9 ;  /* 0x0000000928177221 */ /* 0x000fe20000000100 */
[----:B------:R-:W-:Y:S02]  /*2720*/  MUFU.EX2 R29, R29 ;  /* 0x0000001d001d7308 */ /* 0x000fe40000000800 */
[C---:B------:R-:W-:Y:S01]  /*2730*/  FADD R15, R14.reuse, -12583039 ;  /* 0xcb40007f0e0f7421 */ /* 0x040fe20000000000 */
[----:B------:R-:W-:-:S03]  /*2740*/  SHF.L.U32 R14, R14, 0x17, RZ ;  /* 0x000000170e0e7819 */ /* 0x000fc600000006ff */
[C---:B------:R-:W-:Y:S01]  /*2750*/  FFMA R15, R8.reuse, 1.4426950216293334961, -R15 ;  /* 0x3fb8aa3b080f7823 */ /* 0x040fe2000000080f */
[----:B-1----:R-:W-:Y:S01]  /*2760*/  FADD R7, R45, R7 ;  /* 0x000000072d077221 */ /* 0x002fe20000000000 */
[----:B------:R1:W-:Y:S02]  /*2770*/  MUFU.EX2 R5, R34 ;  /* 0x0000002200057308 */ /* 0x0003e40000000800 */
[----:B------:R-:W-:Y:S01]  /*2780*/  FFMA R9, R8, 1.925963033500011079e-08, R15 ;  /* 0x32a5706008097823 */ /* 0x000fe2000000000f */
[----:B------:R-:W-:-:S04]  /*2790*/  FFMA.SAT R15, R23, R43, 0.5 ;  /* 0x3f000000170f7423 */ /* 0x000fc8000000202b */
[----:B------:R-:W-:Y:S01]  /*27a0*/  FFMA.RM R15, R15, R42, 12582913 ;  /* 0x4b4000010f0f7423 */ /* 0x000fe2000000402a */
[----:B------:R-:W2:Y:S01]  /*27b0*/  MUFU.EX2 R4, R32 ;  /* 0x0000002000047308 */ /* 0x000ea20000000800 */
[----:B-1----:R-:W-:Y:S02]  /*27c0*/  FADD R34, -R40, R25 ;  /* 0x0000001928227221 */ /* 0x002fe40000000100 */
[----:B------:R-:W-:-:S04]  /*27d0*/  FADD R8, R15, -12583039 ;  /* 0xcb40007f0f087421 */ /* 0x000fc80000000000 */
[----:B------:R-:W-:-:S04]  /*27e0*/  FFMA R8, R23, 1.4426950216293334961, -R8 ;  /* 0x3fb8aa3b17087823 */ /* 0x000fc80000000808 */
[----:B------:R-:W-:Y:S01]  /*27f0*/  FFMA R8, R23, 1.925963033500011079e-08, R8 ;  /* 0x32a5706017087823 */ /* 0x000fe20000000008 */
[----:B------:R-:W-:-:S03]  /*2800*/  FFMA.SAT R23, R10, R43, 0.5 ;  /* 0x3f0000000a177423 */ /* 0x000fc6000000202b */
[----:B------:R-:W-:Y:S01]  /*2810*/  MUFU.EX2 R25, R8 ;  /* 0x0000000800197308 */ /* 0x000fe20000000800 */
[----:B------:R-:W-:-:S04]  /*2820*/  FFMA.RM R23, R23, R42, 12582913 ;  /* 0x4b40000117177423 */ /* 0x000fc8000000402a */
[C---:B------:R-:W-:Y:S01]  /*2830*/  FADD R31, R23.reuse, -12583039 ;  /* 0xcb40007f171f7421 */ /* 0x040fe20000000000 */
[----:B------:R-:W-:-:S03]  /*2840*/  SHF.L.U32 R23, R23, 0x17, RZ ;  /* 0x0000001717177819 */ /* 0x000fc600000006ff */
[----:B------:R-:W-:-:S04]  /*2850*/  FFMA R31, R10, 1.4426950216293334961, -R31 ;  /* 0x3fb8aa3b0a1f7823 */ /* 0x000fc8000000081f */
[----:B------:R-:W-:Y:S01]  /*2860*/  FFMA R10, R10, 1.925963033500011079e-08, R31 ;  /* 0x32a570600a0a7823 */ /* 0x000fe2000000001f */
[----:B------:R-:W-:-:S04]  /*2870*/  FFMA.SAT R31, R11, R43, 0.5 ;  /* 0x3f0000000b1f7423 */ /* 0x000fc8000000202b */
[----:B------:R-:W-:-:S04]  /*2880*/  FFMA.RM R31, R31, R42, 12582913 ;  /* 0x4b4000011f1f7423 */ /* 0x000fc8000000402a */
[----:B------:R-:W-:-:S04]  /*2890*/  FADD R6, R31, -12583039 ;  /* 0xcb40007f1f067421 */ /* 0x000fc80000000000 */
[C---:B------:R-:W-:Y:S02]  /*28a0*/  FFMA R33, R11.reuse, 1.4426950216293334961, -R6 ;  /* 0x3fb8aa3b0b217823 */ /* 0x040fe40000000806 */
[----:B------:R1:W4:Y:S02]  /*28b0*/  MUFU.EX2 R6, R19 ;  /* 0x0000001300067308 */ /* 0x0003240000000800 */
[----:B------:R-:W-:Y:S01]  /*28c0*/  FFMA R11, R11, 1.925963033500011079e-08, R33 ;  /* 0x32a570600b0b7823 */ /* 0x000fe20000000021 */
[----:B------:R-:W-:-:S04]  /*28d0*/  FADD R33, -R40, R24 ;  /* 0x0000001828217221 */ /* 0x000fc80000000100 */
[-C--:B------:R-:W-:Y:S01]  /*28e0*/  FFMA.SAT R45, R33, R43.reuse, 0.5 ;  /* 0x3f000000212d7423 */ /* 0x080fe2000000202b */
[----:B-1----:R-:W-:-:S03]  /*28f0*/  FFMA.SAT R19, R34, R43, 0.5 ;  /* 0x3f00000022137423 */ /* 0x002fc6000000202b */
[-C--:B------:R-:W-:Y:S01]  /*2900*/  FFMA.RM R24, R45, R42.reuse, 12582913 ;  /* 0x4b4000012d187423 */ /* 0x080fe2000000402a */
[----:B------:R-:W-:Y:S01]  /*2910*/  SHF.L.U32 R45, R16, 0x17, RZ ;  /* 0x00000017102d7819 */ /* 0x000fe200000006ff */
[----:B------:R-:W-:Y:S02]  /*2920*/  FFMA.RM R16, R19, R42, 12582913 ;  /* 0x4b40000113107423 */ /* 0x000fe4000000402a */
[----:B------:R-:W-:Y:S02]  /*2930*/  FADD R32, R24, -12583039 ;  /* 0xcb40007f18207421 */ /* 0x000fe40000000000 */
[----:B------:R-:W-:Y:S01]  /*2940*/  FADD R19, R16, -12583039 ;  /* 0xcb40007f10137421 */ /* 0x000fe20000000000 */
[----:B--2---:R-:W-:Y:S01]  /*2950*/  FMUL R4, R45, R4 ;  /* 0x000000042d047220 */ /* 0x004fe20000400000 */
[----:B------:R-:W-:Y:S01]  /*2960*/  FFMA R32, R33, 1.4426950216293334961, -R32 ;  /* 0x3fb8aa3b21207823 */ /* 0x000fe20000000820 */
[----:B------:R-:W-:Y:S01]  /*2970*/  FADD R45, -R40, R27 ;  /* 0x0000001b282d7221 */ /* 0x000fe20000000100 */
[----:B------:R-:W-:Y:S01]  /*2980*/  SHF.L.U32 R27, R17, 0x17, RZ ;  /* 0x00000017111b7819 */ /* 0x000fe200000006ff */
[----:B------:R-:W-:Y:S01]  /*2990*/  FADD R8, R7, R4 ;  /* 0x0000000407087221 */ /* 0x000fe20000000000 */
[----:B------:R-:W-:Y:S01]  /*29a0*/  FFMA R32, R33, 1.925963033500011079e-08, R32 ;  /* 0x32a5706021207823 */ /* 0x000fe20000000020 */
[----:B------:R-:W-:Y:S01]  /*29b0*/  FFMA R33, R34, 1.4426950216293334961, -R19 ;  /* 0x3fb8aa3b22217823 */ /* 0x000fe20000000813 */
[----:B------:R-:W-:Y:S01]  /*29c0*/  FMUL R7, R18, R35 ;  /* 0x0000002312077220 */ /* 0x000fe20000400000 */
[----:B------:R1:W2:Y:S01]  /*29d0*/  MUFU.EX2 R19, R9 ;  /* 0x0000000900137308 */ /* 0x0002a20000000800 */
[----:B------:R-:W-:Y:S01]  /*29e0*/  FMUL R5, R27, R5 ;  /* 0x000000051b057220 */ /* 0x000fe20000400000 */
[----:B------:R-:W-:Y:S01]  /*29f0*/  FFMA R33, R34, 1.925963033500011079e-08, R33 ;  /* 0x32a5706022217823 */ /* 0x000fe20000000021 */
[----:B------:R-:W-:-:S04]  /*2a00*/  FADD R34, -R40, R26 ;  /* 0x0000001a28227221 */ /* 0x000fc80000000100 */
[-C--:B------:R-:W-:Y:S01]  /*2a10*/  FFMA.SAT R26, R34, R43.reuse, 0.5 ;  /* 0x3f000000221a7423 */ /* 0x080fe2000000202b */
[----:B------:R-:W-:Y:S01]  /*2a20*/  FFMA.SAT R43, R45, R43, 0.5 ;  /* 0x3f0000002d2b7423 */ /* 0x000fe2000000202b */
[----:B-1----:R-:W-:Y:S01]  /*2a30*/  SHF.L.U32 R9, R12, 0x17, RZ ;  /* 0x000000170c097819 */ /* 0x002fe200000006ff */
[----:B------:R1:W-:Y:S01]  /*2a40*/  MUFU.EX2 R27, R11 ;  /* 0x0000000b001b7308 */ /* 0x0003e20000000800 */
[-C--:B------:R-:W-:Y:S01]  /*2a50*/  FFMA.RM R17, R26, R42.reuse, 12582913 ;  /* 0x4b4000011a117423 */ /* 0x080fe2000000402a */
[----:B------:R-:W-:Y:S02]  /*2a60*/  FFMA.RM R42, R43, R42, 12582913 ;  /* 0x4b4000012b2a7423 */ /* 0x000fe4000000402a */
[----:B----4-:R-:W-:Y:S01]  /*2a70*/  FMUL R6, R9, R6 ;  /* 0x0000000609067220 */ /* 0x010fe20000400000 */
[----:B------:R-:W-:Y:S01]  /*2a80*/  FADD R43, R17, -12583039 ;  /* 0xcb40007f112b7421 */ /* 0x000fe20000000000 */
[----:B------:R-:W-:Y:S01]  /*2a90*/  FADD R12, R42, -12583039 ;  /* 0xcb40007f2a0c7421 */ /* 0x000fe20000000000 */
[----:B------:R-:W-:Y:S01]  /*2aa0*/  FADD R9, R8, R5 ;  /* 0x0000000508097221 */ /* 0x000fe20000000000 */
[----:B------:R4:W3:Y:S01]  /*2ab0*/  MUFU.EX2 R26, R10 ;  /* 0x0000000a001a7308 */ /* 0x0008e20000000800 */
[----:B------:R-:W-:Y:S01]  /*2ac0*/  FFMA R43, R34, 1.4426950216293334961, -R43 ;  /* 0x3fb8aa3b222b7823 */ /* 0x000fe2000000082b */
[C---:B------:R-:W-:Y:S01]  /*2ad0*/  FFMA R12, R45.reuse, 1.4426950216293334961, -R12 ;  /* 0x3fb8aa3b2d0c7823 */ /* 0x040fe2000000080c */
[----:B-1----:R-:W-:Y:S01]  /*2ae0*/  SHF.L.U32 R11, R22, 0x17, RZ ;  /* 0x00000017160b7819 */ /* 0x002fe200000006ff */
[----:B------:R1:W-:Y:S01]  /*2af0*/  STL.128 [R1+0x1c0], R4 ;  /* 0x0001c00401007387 */ /* 0x0003e20000100c00 */
[----:B------:R-:W-:Y:S01]  /*2b00*/  FFMA R34, R34, 1.925963033500011079e-08, R43 ;  /* 0x32a5706022227823 */ /* 0x000fe2000000002b */
[----:B------:R-:W-:Y:S01]  /*2b10*/  SHF.L.U32 R43, R20, 0x17, RZ ;  /* 0x00000017142b7819 */ /* 0x000fe200000006ff */
[----:B------:R-:W-:Y:S01]  /*2b20*/  FFMA R45, R45, 1.925963033500011079e-08, R12 ;  /* 0x32a570602d2d7823 */ /* 0x000fe2000000000c */
[----:B------:R-:W-:Y:S01]  /*2b30*/  SHF.L.U32 R12, R13, 0x17, RZ ;  /* 0x000000170d0c7819 */ /* 0x000fe200000006ff */
[----:B----4-:R-:W-:Y:S01]  /*2b40*/  FADD R10, R9, R6 ;  /* 0x00000006090a7221 */ /* 0x010fe20000000000 */
[----:B------:R-:W-:Y:S01]  /*2b50*/  FMUL R9, R21, R28 ;  /* 0x0000001c15097220 */ /* 0x000fe20000400000 */
[----:B------:R-:W-:Y:S01]  /*2b60*/  FMUL R8, R43, R44 ;  /* 0x0000002c2b087220 */ /* 0x000fe20000400000 */
[----:B------:R-:W4:Y:S01]  /*2b70*/  MUFU.EX2 R32, R32 ;  /* 0x0000002000207308 */ /* 0x000f220000000800 */
[----:B------:R-:W-:Y:S01]  /*2b80*/  FADD R13, R10, R7 ;  /* 0x000000070a0d7221 */ /* 0x000fe20000000000 */
[----:B------:R-:W-:Y:S01]  /*2b90*/  FMUL R10, R11, R30 ;  /* 0x0000001e0b0a7220 */ /* 0x000fe20000400000 */
[----:B------:R-:W-:Y:S01]  /*2ba0*/  FMUL R11, R12, R29 ;  /* 0x0000001d0c0b7220 */ /* 0x000fe20000400000 */
[----:B------:R-:W-:Y:S01]  /*2bb0*/  SHF.L.U32 R22, R15, 0x17, RZ ;  /* 0x000000170f167819 */ /* 0x000fe200000006ff */
[----:B------:R-:W-:Y:S01]  /*2bc0*/  FADD R12, R13, R8 ;  /* 0x000000080d0c7221 */ /* 0x000fe20000000000 */
[----:B------:R-:W-:-:S02]  /*2bd0*/  SHF.L.U32 R28, R31, 0x17, RZ ;  /* 0x000000171f1c7819 */ /* 0x000fc400000006ff */
[----:B------:R-:W0:Y:S01]  /*2be0*/  MUFU.EX2 R33, R33 ;  /* 0x0000002100217308 */ /* 0x000e220000000800 */
[----:B------:R-:W-:Y:S01]  /*2bf0*/  FADD R13, R12, R9 ;  /* 0x000000090c0d7221 */ /* 0x000fe20000000000 */
[----:B--2---:R-:W-:Y:S01]  /*2c00*/  FMUL R12, R14, R19 ;  /* 0x000000130e0c7220 */ /* 0x004fe20000400000 */
[----:B---3--:R-:W-:Y:S01]  /*2c10*/  FMUL R14, R23, R26 ;  /* 0x0000001a170e7220 */ /* 0x008fe20000400000 */
[----:B------:R-:W-:Y:S01]  /*2c20*/  SHF.L.U32 R21, R24, 0x17, RZ ;  /* 0x0000001718157819 */ /* 0x000fe200000006ff */
[----:B------:R-:W-:Y:S01]  /*2c30*/  FADD R20, R13, R10 ;  /* 0x0000000a0d147221 */ /* 0x000fe20000000000 */
[----:B------:R-:W-:Y:S01]  /*2c40*/  FMUL R13, R22, R25 ;  /* 0x00000019160d7220 */ /* 0x000fe20000400000 */
[----:B------:R-:W-:Y:S01]  /*2c50*/  SHF.L.U32 R22, R16, 0x17, RZ ;  /* 0x0000001710167819 */ /* 0x000fe200000006ff */
[----:B------:R-:W2:Y:S01]  /*2c60*/  MUFU.EX2 R18, R34 ;  /* 0x0000002200127308 */ /* 0x000ea20000000800 */
[----:B------:R-:W-:Y:S01]  /*2c70*/  FADD R19, R20, R11 ;  /* 0x0000000b14137221 */ /* 0x000fe20000000000 */
[----:B------:R-:W-:Y:S01]  /*2c80*/  SHF.L.U32 R23, R17, 0x17, RZ ;  /* 0x0000001711177819 */ /* 0x000fe200000006ff */
[----:B------:R-:W-:Y:S01]  /*2c90*/  FMUL R15, R28, R27 ;  /* 0x0000001b1c0f7220 */ /* 0x000fe20000400000 */
[----:B------:R-:W-:Y:S01]  /*2ca0*/  SHF.L.U32 R42, R42, 0x17, RZ ;  /* 0x000000172a2a7819 */ /* 0x000fe200000006ff */
[----:B------:R-:W-:Y:S01]  /*2cb0*/  FADD R20, R19, R12 ;  /* 0x0000000c13147221 */ /* 0x000fe20000000000 */
[----:B----4-:R-:W-:Y:S01]  /*2cc0*/  FMUL R16, R21, R32 ;  /* 0x0000002015107220 */ /* 0x010fe20000400000 */
[----:B------:R1:W-:Y:S01]  /*2cd0*/  STL.128 [R1+0x1d0], R8 ;  /* 0x0001d00801007387 */ /* 0x0003e20000100c00 */
[----:B------:R-:W3:Y:S01]  /*2ce0*/  MUFU.EX2 R45, R45 ;  /* 0x0000002d002d7308 */ /* 0x000ee20000000800 */
[----:B0-----:R-:W-:Y:S01]  /*2cf0*/  FMUL R17, R22, R33 ;  /* 0x0000002116117220 */ /* 0x001fe20000400000 */
[----:B------:R-:W-:Y:S01]  /*2d00*/  FADD R21, R20, R13 ;  /* 0x0000000d14157221 */ /* 0x000fe20000000000 */
[----:B------:R1:W-:Y:S03]  /*2d10*/  STL.128 [R1+0x1e0], R12 ;  /* 0x0001e00c01007387 */ /* 0x0003e60000100c00 */
[----:B------:R-:W-:Y:S01]  /*2d20*/  FADD R20, R21, R14 ;  /* 0x0000000e15147221 */ /* 0x000fe20000000000 */
[----:B--2---:R-:W-:-:S03]  /*2d30*/  FMUL R18, R23, R18 ;  /* 0x0000001217127220 */ /* 0x004fc60000400000 */
[----:B------:R-:W-:-:S04]  /*2d40*/  FADD R21, R20, R15 ;  /* 0x0000000f14157221 */ /* 0x000fc80000000000 */
[----:B------:R-:W-:Y:S01]  /*2d50*/  FADD R20, R21, R16 ;  /* 0x0000001015147221 */ /* 0x000fe20000000000 */
[----:B---3--:R-:W-:-:S03]  /*2d60*/  FMUL R19, R42, R45 ;  /* 0x0000002d2a137220 */ /* 0x008fc60000400000 */
[----:B------:R-:W-:Y:S02]  /*2d70*/  FADD R21, R20, R17 ;  /* 0x0000001114157221 */ /* 0x000fe40000000000 */
[----:B------:R1:W-:Y:S02]  /*2d80*/  STL.128 [R1+0x1f0], R16 ;  /* 0x0001f01001007387 */ /* 0x0003e40000100c00 */
[----:B------:R-:W-:-:S04]  /*2d90*/  FADD R20, R21, R18 ;  /* 0x0000001215147221 */ /* 0x000fc80000000000 */
[----:B------:R-:W-:-:S07]  /*2da0*/  FADD R21, R20, R19 ;  /* 0x0000001314157221 */ /* 0x000fce0000000000 */
.L_x_5:
[----:B------:R-:W-:Y:S05]  /*2db0*/  BSYNC.RECONVERGENT B0 ;  /* 0x0000000000007941 */ /* 0x000fea0003800200 */
.L_x_4:
[----:B01----:R-:W-:Y:S01]  /*2dc0*/  HFMA2 R6, -RZ, RZ, 0.96630859375, -0.0022525787353515625 ;  /* 0x3bbb989dff067431 */ /* 0x003fe200000001ff */
[----:B------:R-:W-:Y:S01]  /*2dd0*/  FMNMX R4, R40, R3, !PT ;  /* 0x0000000328047209 */ /* 0x000fe20007800000 */
[----:B------:R-:W-:Y:S01]  /*2de0*/  BSSY.RECONVERGENT B0, `(.L_x_14) ;  /* 0x000011f000007945 */ /* 0x000fe20003800200 */
[----:B------:R-:W-:Y:S02]  /*2df0*/  MOV R8, 0x437c0000 ;  /* 0x437c000000087802 */ /* 0x000fe40000000f00 */
[----:B------:R-:W-:Y:S01]  /*2e00*/  ISETP.GE.U32.AND P0, PT, R38, R39, PT ;  /* 0x000000272600720c */ /* 0x000fe20003f06070 */
[C---:B------:R-:W-:Y:S01]  /*2e10*/  FADD R40, -R4.reuse, R40 ;  /* 0x0000002804287221 */ /* 0x040fe20000000100 */
[----:B------:R-:W-:-:S03]  /*2e20*/  FADD R3, -R4, R3 ;  /* 0x0000000304037221 */ /* 0x000fc60000000100 */
[----:B------:R-:W-:-:S04]  /*2e30*/  FFMA.SAT R5, R40, R6, 0.5 ;  /* 0x3f00000028057423 */ /* 0x000fc80000002006 */
[----:B------:R-:W-:Y:S01]  /*2e40*/  FFMA.RM R7, R5, R8, 12582913 ;  /* 0x4b40000105077423 */ /* 0x000fe20000004008 */
[----:B------:R-:W-:-:S03]  /*2e50*/  FFMA.SAT R5, R3, R6, 0.5 ;  /* 0x3f00000003057423 */ /* 0x000fc60000002006 */
[----:B------:R-:W-:Y:S01]  /*2e60*/  FADD R9, R7, -12583039 ;  /* 0xcb40007f07097421 */ /* 0x000fe20000000000 */
[----:B------:R-:W-:Y:S01]  /*2e70*/  FFMA.RM R5, R5, R8, 12582913 ;  /* 0x4b40000105057423 */ /* 0x000fe20000004008 */
[----:B------:R-:W-:Y:S02]  /*2e80*/  SHF.L.U32 R32, R7, 0x17, RZ ;  /* 0x0000001707207819 */ /* 0x000fe400000006ff */
[C---:B------:R-:W-:Y:S01]  /*2e90*/  FFMA R9, R40.reuse, 1.4426950216293334961, -R9 ;  /* 0x3fb8aa3b28097823 */ /* 0x040fe20000000809 */
[C---:B------:R-:W-:Y:S01]  /*2ea0*/  FADD R6, R5.reuse, -12583039 ;  /* 0xcb40007f05067421 */ /* 0x040fe20000000000 */
[----:B------:R-:W-:Y:S02]  /*2eb0*/  SHF.L.U32 R5, R5, 0x17, RZ ;  /* 0x0000001705057819 */ /* 0x000fe400000006ff */
[----:B------:R-:W-:Y:S01]  /*2ec0*/  FFMA R9, R40, 1.925963033500011079e-08, R9 ;  /* 0x32a5706028097823 */ /* 0x000fe20000000009 */
[----:B------:R-:W-:-:S04]  /*2ed0*/  FFMA R6, R3, 1.4426950216293334961, -R6 ;  /* 0x3fb8aa3b03067823 */ /* 0x000fc80000000806 */
[----:B------:R-:W-:Y:S01]  /*2ee0*/  FFMA R6, R3, 1.925963033500011079e-08, R6 ;  /* 0x32a5706003067823 */ /* 0x000fe20000000006 */
[----:B------:R-:W0:Y:S01]  /*2ef0*/  MUFU.EX2 R9, R9 ;  /* 0x0000000900097308 */ /* 0x000e220000000800 */
[----:B------:R-:W-:-:S07]  /*2f00*/  MOV R3, R4 ;  /* 0x0000000400037202 */ /* 0x000fce0000000f00 */
[----:B------:R-:W1:Y:S01]  /*2f10*/  MUFU.EX2 R6, R6 ;  /* 0x0000000600067308 */ /* 0x000e620000000800 */
[----:B0-----:R-:W-:-:S04]  /*2f20*/  FMUL R32, R32, R9 ;  /* 0x0000000920207220 */ /* 0x001fc80000400000 */
[----:B------:R-:W-:Y:S01]  /*2f30*/  FMUL R8, R32, R21 ;  /* 0x0000001520087220 */ /* 0x000fe20000400000 */
[----:B-1----:R-:W-:-:S04]  /*2f40*/  FMUL R5, R5, R6 ;  /* 0x0000000605057220 */ /* 0x002fc80000400000 */
[----:B------:R-:W-:Y:S01]  /*2f50*/  FFMA R2, R5, R2, R8 ;  /* 0x0000000205027223 */ /* 0x000fe20000000008 */
[----:B------:R-:W-:Y:S06]  /*2f60*/  @P0 BRA `(.L_x_15) ;  /* 0x0000001000180947 */ /* 0x000fec0003800000 */
[----:B------:R-:W0:Y:S01]  /*2f70*/  MUFU.RCP R7, R2 ;  /* 0x0000000200077308 */ /* 0x000e220000001000 */
[----:B------:R-:W1:Y:S01]  /*2f80*/  LDC R6, c[0x0][0x3a4] ;  /* 0x0000e900ff067b82 */ /* 0x000e620000000800 */
[----:B------:R-:W-:Y:S06]  /*2f90*/  BSSY.RECONVERGENT B1, `(.L_x_16) ;  /* 0x000000c000017945 */ /* 0x000fec0003800200 */
[----:B------:R-:W2:Y:S01]  /*2fa0*/  FCHK P0, R41, R2 ;  /* 0x0000000229007302 */ /* 0x000ea20000000000 */
[----:B0-----:R-:W-:-:S04]  /*2fb0*/  FFMA R4, -R2, R7, 1 ;  /* 0x3f80000002047423 */ /* 0x001fc80000000107 */
[----:B------:R-:W-:-:S04]  /*2fc0*/  FFMA R4, R7, R4, R7 ;  /* 0x0000000407047223 */ /* 0x000fc80000000007 */
[----:B------:R-:W-:Y:S01]  /*2fd0*/  FFMA R7, R4, R41, RZ ;  /* 0x0000002904077223 */ /* 0x000fe200000000ff */
[----:B-1----:R-:W-:-:S03]  /*2fe0*/  ISETP.GE.AND P2, PT, R6, 0x1, PT ;  /* 0x000000010600780c */ /* 0x002fc60003f46270 */
[----:B------:R-:W-:-:S04]  /*2ff0*/  FFMA R6, -R2, R7, R41 ;  /* 0x0000000702067223 */ /* 0x000fc80000000129 */
[----:B------:R-:W-:Y:S01]  /*3000*/  FFMA R20, R4, R6, R7 ;  /* 0x0000000604147223 */ /* 0x000fe20000000007 */
[----:B--2---:R-:W-:Y:S06]  /*3010*/  @!P0 BRA `(.L_x_17) ;  /* 0x00000000000c8947 */ /* 0x004fec0003800000 */
[----:B------:R-:W-:-:S07]  /*3020*/  MOV R6, 0x3040 ;  /* 0x0000304000067802 */ /* 0x000fce0000000f00 */
[----:B---3--:R-:W-:Y:S05]  /*3030*/  CALL.REL.NOINC `($__internal_0_$__cuda_sm3x_div_rn_noftz_f32_slowpath) ;  /* 0x0000001400ac7944 */ /* 0x008fea0003c00000 */
[----:B------:R-:W-:-:S07]  /*3040*/  MOV R20, R10 ;  /* 0x0000000a00147202 */ /* 0x000fce0000000f00 */
.L_x_17:
[----:B------:R-:W-:Y:S05]  /*3050*/  BSYNC.RECONVERGENT B1 ;  /* 0x0000000000017941 */ /* 0x000fea0003800200 */
.L_x_16:
[----:B------:R-:W-:Y:S01]  /*3060*/  FMUL R20, R5, R20 ;  /* 0x0000001405147220 */ /* 0x000fe20000400000 */
[----:B------:R-:W-:Y:S06]  /*3070*/  @!P2 BRA `(.L_x_15) ;  /* 0x0000000c00d4a947 */ /* 0x000fec0003800000 */
[----:B------:R-:W0:Y:S01]  /*3080*/  LDCU UR5, c[0x0][0x3a4] ;  /* 0x00007480ff0577ac */ /* 0x000e220008000800 */
[----:B------:R-:W-:Y:S01]  /*3090*/  HFMA2 R4, -RZ, RZ, 0, 0 ;  /* 0x00000000ff047431 */ /* 0x000fe200000001ff */
[----:B0-----:R-:W-:-:S09]  /*30a0*/  UISETP.GE.U32.AND UP0, UPT, UR5, 0x10, UPT ;  /* 0x000000100500788c */ /* 0x001fd2000bf06070 */
[----:B------:R-:W-:Y:S05]  /*30b0*/  BRA.U !UP0, `(.L_x_18) ;  /* 0x0000000108807547 */ /* 0x000fea000b800000 */
[----:B------:R-:W-:Y:S01]  /*30c0*/  BSSY.RECONVERGENT B1, `(.L_x_19) ;  /* 0x000001e000017945 */ /* 0x000fe20003800200 */
[----:B------:R-:W-:-:S07]  /*30d0*/  MOV R21, RZ ;  /* 0x000000ff00157202 */ /* 0x000fce0000000f00 */
.L_x_20:
[----:B0-----:R-:W-:-:S05]  /*30e0*/  LEA R22, R21, UR12, 0x2 ;  /* 0x0000000c15167c11 */ /* 0x001fca000f8e10ff */
[----:B------:R-:W2:Y:S04]  /*30f0*/  LDL.128 R12, [R22] ;  /* 0x00000000160c7983 */ /* 0x000ea80000100c00 */
[----:B------:R-:W4:Y:S04]  /*3100*/  LDL.128 R16, [R22+0x10] ;  /* 0x0000100016107983 */ /* 0x000f280000100c00 */
[----:B------:R-:W5:Y:S04]  /*3110*/  LDL.128 R4, [R22+0x20] ;  /* 0x0000200016047983 */ /* 0x000f680000100c00 */
[----:B------:R-:W3:Y:S01]  /*3120*/  LDL.128 R8, [R22+0x30] ;  /* 0x0000300016087983 */ /* 0x000ee20000100c00 */
[----:B------:R-:W-:-:S04]  /*3130*/  IADD3 R21, PT, PT, R21, 0x10, RZ ;  /* 0x0000001015157810 */ /* 0x000fc80007ffe0ff */
[----:B------:R-:W-:Y:S01]  /*3140*/  ISETP.NE.AND P0, PT, R21, R36, PT ;  /* 0x000000241500720c */ /* 0x000fe20003f05270 */
[C---:B--2---:R-:W-:Y:S01]  /*3150*/  FMUL R12, R20.reuse, R12 ;  /* 0x0000000c140c7220 */ /* 0x044fe20000400000 */
[C---:B------:R-:W-:Y:S01]  /*3160*/  FMUL R13, R20.reuse, R13 ;  /* 0x0000000d140d7220 */ /* 0x040fe20000400000 */
[C---:B------:R-:W-:Y:S01]  /*3170*/  FMUL R14, R20.reuse, R14 ;  /* 0x0000000e140e7220 */ /* 0x040fe20000400000 */
[C---:B------:R-:W-:Y:S01]  /*3180*/  FMUL R15, R20.reuse, R15 ;  /* 0x0000000f140f7220 */ /* 0x040fe20000400000 */
[C---:B----4-:R-:W-:Y:S01]  /*3190*/  FMUL R16, R20.reuse, R16 ;  /* 0x0000001014107220 */ /* 0x050fe20000400000 */
[C---:B------:R-:W-:Y:S01]  /*31a0*/  FMUL R17, R20.reuse, R17 ;  /* 0x0000001114117220 */ /* 0x040fe20000400000 */
[C---:B------:R-:W-:Y:S01]  /*31b0*/  FMUL R18, R20.reuse, R18 ;  /* 0x0000001214127220 */ /* 0x040fe20000400000 */
[C---:B------:R-:W-:Y:S01]  /*31c0*/  FMUL R19, R20.reuse, R19 ;  /* 0x0000001314137220 */ /* 0x040fe20000400000 */
[C---:B-----5:R-:W-:Y:S01]  /*31d0*/  FMUL R4, R20.reuse, R4 ;  /* 0x0000000414047220 */ /* 0x060fe20000400000 */
[C---:B------:R-:W-:Y:S01]  /*31e0*/  FMUL R5, R20.reuse, R5 ;  /* 0x0000000514057220 */ /* 0x040fe20000400000 */
[C---:B------:R-:W-:Y:S01]  /*31f0*/  FMUL R6, R20.reuse, R6 ;  /* 0x0000000614067220 */ /* 0x040fe20000400000 */
[C---:B------:R-:W-:Y:S01]  /*3200*/  FMUL R7, R20.reuse, R7 ;  /* 0x0000000714077220 */ /* 0x040fe20000400000 */
[C---:B---3--:R-:W-:Y:S01]  /*3210*/  FMUL R8, R20.reuse, R8 ;  /* 0x0000000814087220 */ /* 0x048fe20000400000 */
[C---:B------:R-:W-:Y:S01]  /*3220*/  FMUL R9, R20.reuse, R9 ;  /* 0x0000000914097220 */ /* 0x040fe20000400000 */
[C---:B------:R-:W-:Y:S01]  /*3230*/  FMUL R10, R20.reuse, R10 ;  /* 0x0000000a140a7220 */ /* 0x040fe20000400000 */
[----:B------:R-:W-:Y:S01]  /*3240*/  FMUL R11, R20, R11 ;  /* 0x0000000b140b7220 */ /* 0x000fe20000400000 */
[----:B------:R0:W-:Y:S04]  /*3250*/  STL.128 [R22], R12 ;  /* 0x0000000c16007387 */ /* 0x0001e80000100c00 */
[----:B------:R0:W-:Y:S04]  /*3260*/  STL.128 [R22+0x10], R16 ;  /* 0x0000101016007387 */ /* 0x0001e80000100c00 */
[----:B------:R0:W-:Y:S04]  /*3270*/  STL.128 [R22+0x20], R4 ;  /* 0x0000200416007387 */ /* 0x0001e80000100c00 */
[----:B------:R0:W-:Y:S01]  /*3280*/  STL.128 [R22+0x30], R8 ;  /* 0x0000300816007387 */ /* 0x0001e20000100c00 */
[----:B------:R-:W-:Y:S05]  /*3290*/  @P0 BRA `(.L_x_20) ;  /* 0xfffffffc00900947 */ /* 0x000fea000383ffff */
[----:B------:R-:W-:Y:S05]  /*32a0*/  BSYNC.RECONVERGENT B1 ;  /* 0x0000000000017941 */ /* 0x000fea0003800200 */
.L_x_19:
[----:B0-----:R-:W-:-:S07]  /*32b0*/  MOV R4, R36 ;  /* 0x0000002400047202 */ /* 0x001fce0000000f00 */
.L_x_18:
[----:B------:R-:W-:Y:S02]  /*32c0*/  UISETP.NE.AND UP0, UPT, UR15, URZ, UPT ;  /* 0x000000ff0f00728c */ /* 0x000fe4000bf05270 */
[----:B------:R-:W-:Y:S02]  /*32d0*/  MOV R34, UR15 ;  /* 0x0000000f00227c02 */ /* 0x000fe40008000f00 */
[----:B------:R-:W-:Y:S02]  /*32e0*/  MOV R33, UR14 ;  /* 0x0000000e00217c02 */ /* 0x000fe40008000f00 */
[----:B------:R-:W-:Y:S02]  /*32f0*/  IADD3 R34, PT, PT, R34, -0x1, RZ ;  /* 0xffffffff22227810 */ /* 0x000fe40007ffe0ff */
[----:B------:R-:W-:Y:S01]  /*3300*/  IADD3 R33, PT, PT, R33, -0x1, RZ ;  /* 0xffffffff21217810 */ /* 0x000fe20007ffe0ff */
[----:B------:R-:W-:Y:S06]  /*3310*/  BRA.U !UP0, `(.L_x_21) ;  /* 0x0000000108f87547 */ /* 0x000fec000b800000 */
[----:B------:R-:W-:Y:S01]  /*3320*/  ISETP.GE.U32.AND P0, PT, R34, 0x7, PT ;  /* 0x000000072200780c */ /* 0x000fe20003f06070 */
[----:B------:R-:W-:-:S12]  /*3330*/  UISETP.NE.AND UP0, UPT, UR14, URZ, UPT ;  /* 0x000000ff0e00728c */ /* 0x000fd8000bf05270 */
[----:B------:R-:W-:Y:S05]  /*3340*/  @!P0 BRA `(.L_x_22) ;  /* 0x0000000000688947 */ /* 0x000fea0003800000 */
[----:B------:R-:W-:-:S05]  /*3350*/  LEA R5, R4, UR12, 0x2 ;  /* 0x0000000c04057c11 */ /* 0x000fca000f8e10ff */
[----:B------:R-:W2:Y:S04]  /*3360*/  LDL R7, [R5] ;  /* 0x0000000005077983 */ /* 0x000ea80000100800 */
[----:B------:R-:W4:Y:S04]  /*3370*/  LDL R11, [R5+0x4] ;  /* 0x00000400050b7983 */ /* 0x000f280000100800 */
[----:B------:R-:W5:Y:S04]  /*3380*/  LDL R13, [R5+0x8] ;  /* 0x00000800050d7983 */ /* 0x000f680000100800 */
[----:B------:R-:W3:Y:S04]  /*3390*/  LDL R15, [R5+0xc] ;  /* 0x00000c00050f7983 */ /* 0x000ee80000100800 */
[----:B------:R-:W3:Y:S04]  /*33a0*/  LDL R9, [R5+0x10] ;  /* 0x0000100005097983 */ /* 0x000ee80000100800 */
[----:B------:R-:W3:Y:S04]  /*33b0*/  LDL R17, [R5+0x14] ;  /* 0x0000140005117983 */ /* 0x000ee80000100800 */
[----:B------:R-:W3:Y:S04]  /*33c0*/  LDL R19, [R5+0x18] ;  /* 0x0000180005137983 */ /* 0x000ee80000100800 */
[----:B------:R-:W3:Y:S01]  /*33d0*/  LDL R21, [R5+0x1c] ;  /* 0x00001c0005157983 */ /* 0x000ee20000100800 */
[----:B------:R-:W-:Y:S01]  /*33e0*/  IADD3 R4, PT, PT, R4, 0x8, RZ ;  /* 0x0000000804047810 */ /* 0x000fe20007ffe0ff */
[C---:B--2---:R-:W-:Y:S01]  /*33f0*/  FMUL R6, R20.reuse, R7 ;  /* 0x0000000714067220 */ /* 0x044fe20000400000 */
[----:B----4-:R-:W-:-:S04]  /*3400*/  FMUL R8, R20, R11 ;  /* 0x0000000b14087220 */ /* 0x010fc80000400000 */
[----:B------:R0:W-:Y:S01]  /*3410*/  STL [R5], R6 ;  /* 0x0000000605007387 */ /* 0x0001e20000100800 */
[----:B-----5:R-:W-:-:S03]  /*3420*/  FMUL R10, R20, R13 ;  /* 0x0000000d140a7220 */ /* 0x020fc60000400000 */
[----:B------:R0:W-:Y:S01]  /*3430*/  STL [R5+0x4], R8 ;  /* 0x0000040805007387 */ /* 0x0001e20000100800 */
[----:B---3--:R-:W-:-:S03]  /*3440*/  FMUL R12, R20, R15 ;  /* 0x0000000f140c7220 */ /* 0x008fc60000400000 */
[----:B------:R0:W-:Y:S01]  /*3450*/  STL [R5+0x8], R10 ;  /* 0x0000080a05007387 */ /* 0x0001e20000100800 */
[----:B------:R-:W-:-:S03]  /*3460*/  FMUL R14, R20, R9 ;  /* 0x00000009140e7220 */ /* 0x000fc60000400000 */
[----:B------:R0:W-:Y:S01]  /*3470*/  STL [R5+0xc], R12 ;  /* 0x00000c0c05007387 */ /* 0x0001e20000100800 */
[----:B------:R-:W-:-:S03]  /*3480*/  FMUL R16, R20, R17 ;  /* 0x0000001114107220 */ /* 0x000fc60000400000 */
[----:B------:R0:W-:Y:S01]  /*3490*/  STL [R5+0x10], R14 ;  /* 0x0000100e05007387 */ /* 0x0001e20000100800 */
[----:B------:R-:W-:-:S03]  /*34a0*/  FMUL R18, R20, R19 ;  /* 0x0000001314127220 */ /* 0x000fc60000400000 */
[----:B------:R0:W-:Y:S01]  /*34b0*/  STL [R5+0x14], R16 ;  /* 0x0000141005007387 */ /* 0x0001e20000100800 */
[----:B------:R-:W-:-:S03]  /*34c0*/  FMUL R22, R20, R21 ;  /* 0x0000001514167220 */ /* 0x000fc60000400000 */
[----:B------:R0:W-:Y:S04]  /*34d0*/  STL [R5+0x18], R18 ;  /* 0x0000181205007387 */ /* 0x0001e80000100800 */
[----:B------:R0:W-:Y:S02]  /*34e0*/  STL [R5+0x1c], R22 ;  /* 0x00001c1605007387 */ /* 0x0001e40000100800 */
.L_x_22:
[----:B------:R-:W-:Y:S05]  /*34f0*/  BRA.U !UP0, `(.L_x_21) ;  /* 0x0000000108807547 */ /* 0x000fea000b800000 */
[----:B------:R-:W-:Y:S01]  /*3500*/  ISETP.GE.U32.AND P0, PT, R33, 0x3, PT ;  /* 0x000000032100780c */ /* 0x000fe20003f06070 */
[----:B------:R-:W-:-:S12]  /*3510*/  UISETP.NE.AND UP0, UPT, UR13, URZ, UPT ;  /* 0x000000ff0d00728c */ /* 0x000fd8000bf05270 */
[----:B------:R-:W-:Y:S05]  /*3520*/  @!P0 BRA `(.L_x_23) ;  /* 0x0000000000388947 */ /* 0x000fea0003800000 */
[----:B0-----:R-:W-:-:S05]  /*3530*/  LEA R10, R4, UR12, 0x2 ;  /* 0x0000000c040a7c11 */ /* 0x001fca000f8e10ff */
[----:B------:R-:W2:Y:S04]  /*3540*/  LDL R7, [R10+0x4] ;  /* 0x000004000a077983 */ /* 0x000ea80000100800 */
[----:B------:R-:W4:Y:S04]  /*3550*/  LDL R5, [R10] ;  /* 0x000000000a057983 */ /* 0x000f280000100800 */
[----:B------:R-:W5:Y:S04]  /*3560*/  LDL R9, [R10+0x8] ;  /* 0x000008000a097983 */ /* 0x000f680000100800 */
[----:B------:R-:W3:Y:S01]  /*3570*/  LDL R11, [R10+0xc] ;  /* 0x00000c000a0b7983 */ /* 0x000ee20000100800 */
[----:B------:R-:W-:Y:S01]  /*3580*/  IADD3 R4, PT, PT, R4, 0x4, RZ ;  /* 0x0000000404047810 */ /* 0x000fe20007ffe0ff */
[C---:B--2---:R-:W-:Y:S01]  /*3590*/  FMUL R6, R20.reuse, R7 ;  /* 0x0000000714067220 */ /* 0x044fe20000400000 */
[C---:B----4-:R-:W-:Y:S01]  /*35a0*/  FMUL R5, R20.reuse, R5 ;  /* 0x0000000514057220 */ /* 0x050fe20000400000 */
[C---:B-----5:R-:W-:Y:S01]  /*35b0*/  FMUL R7, R20.reuse, R9 ;  /* 0x0000000914077220 */ /* 0x060fe20000400000 */
[----:B---3--:R-:W-:-:S03]  /*35c0*/  FMUL R8, R20, R11 ;  /* 0x0000000b14087220 */ /* 0x008fc60000400000 */
[----:B------:R1:W-:Y:S04]  /*35d0*/  STL [R10], R5 ;  /* 0x000000050a007387 */ /* 0x0003e80000100800 */
[----:B------:R1:W-:Y:S04]  /*35e0*/  STL [R10+0x4], R6 ;  /* 0x000004060a007387 */ /* 0x0003e80000100800 */
[----:B------:R1:W-:Y:S04]  /*35f0*/  STL [R10+0x8], R7 ;  /* 0x000008070a007387 */ /* 0x0003e80000100800 */
[----:B------:R1:W-:Y:S02]  /*3600*/  STL [R10+0xc], R8 ;  /* 0x00000c080a007387 */ /* 0x0003e40000100800 */
.L_x_23:
[----:B------:R-:W-:Y:S05]  /*3610*/  BRA.U !UP0, `(.L_x_21) ;  /* 0x0000000108387547 */ /* 0x000fea000b800000 */
[----:B------:R-:W-:-:S05]  /*3620*/  LEA R4, R4, UR12, 0x2 ;  /* 0x0000000c04047c11 */ /* 0x000fca000f8e10ff */
[----:B01----:R-:W2:Y:S01]  /*3630*/  LDL R5, [R4] ;  /* 0x0000000004057983 */ /* 0x003ea20000100800 */
[----:B------:R-:W-:Y:S01]  /*3640*/  UISETP.NE.AND UP0, UPT, UR13, 0x1, UPT ;  /* 0x000000010d00788c */ /* 0x000fe2000bf05270 */
[----:B--2---:R-:W-:-:S05]  /*3650*/  FMUL R5, R20, R5 ;  /* 0x0000000514057220 */ /* 0x004fca0000400000 */
[----:B------:R2:W-:Y:S03]  /*3660*/  STL [R4], R5 ;  /* 0x0000000504007387 */ /* 0x0005e60000100800 */
[----:B------:R-:W-:Y:S05]  /*3670*/  BRA.U !UP0, `(.L_x_21) ;  /* 0x0000000108207547 */ /* 0x000fea000b800000 */
[----:B--2---:R-:W2:Y:S01]  /*3680*/  LDL R5, [R4+0x4] ;  /* 0x0000040004057983 */ /* 0x004ea20000100800 */
[----:B------:R-:W-:Y:S01]  /*3690*/  UISETP.NE.AND UP0, UPT, UR13, 0x2, UPT ;  /* 0x000000020d00788c */ /* 0x000fe2000bf05270 */
[----:B--2---:R-:W-:-:S05]  /*36a0*/  FMUL R5, R20, R5 ;  /* 0x0000000514057220 */ /* 0x004fca0000400000 */
[----:B------:R4:W-:Y:S03]  /*36b0*/  STL [R4+0x4], R5 ;  /* 0x0000040504007387 */ /* 0x0009e60000100800 */
[----:B------:R-:W-:Y:S05]  /*36c0*/  BRA.U !UP0, `(.L_x_21) ;  /* 0x00000001080c7547 */ /* 0x000fea000b800000 */
[----:B----4-:R-:W2:Y:S02]  /*36d0*/  LDL R5, [R4+0x8] ;  /* 0x0000080004057983 */ /* 0x010ea40000100800 */
[----:B--2---:R-:W-:-:S05]  /*36e0*/  FMUL R5, R20, R5 ;  /* 0x0000000514057220 */ /* 0x004fca0000400000 */
[----:B------:R0:W-:Y:S02]  /*36f0*/  STL [R4+0x8], R5 ;  /* 0x0000080504007387 */ /* 0x0001e40000100800 */
.L_x_21:
[----:B------:R-:W-:-:S07]  /*3700*/  HFMA2 R39, -RZ, RZ, 0, 0 ;  /* 0x00000000ff277431 */ /* 0x000fce00000001ff */
.L_x_32:
[----:B------:R-:W5:Y:S01]  /*3710*/  LDCU UR5, c[0x0][0x3a0] ;  /* 0x00007400ff0577ac */ /* 0x000f620008000800 */
[----:B0-2-4-:R-:W-:-:S04]  /*3720*/  IADD3 R4, PT, PT, R39, UR19, RZ ;  /* 0x0000001327047c10 */ /* 0x015fc8000fffe0ff */
[----:B-----5:R-:W-:-:S13]  /*3730*/  ISETP.GE.AND P0, PT, R4, UR5, PT ;  /* 0x0000000504007c0c */ /* 0x020fda000bf06270 */
[----:B-1----:R-:W-:Y:S05]  /*3740*/  @P0 BRA `(.L_x_24) ;  /* 0x0000000800140947 */ /* 0x002fea0003800000 */
[----:B-1----:R-:W-:Y:S01]  /*3750*/  LEA R5, R39, UR16, 0x2 ;  /* 0x0000001027057c11 */ /* 0x002fe2000f8e10ff */
[----:B------:R-:W0:Y:S01]  /*3760*/  MUFU.RCP R7, R2 ;  /* 0x0000000200077308 */ /* 0x000e220000001000 */
[----:B------:R-:W1:Y:S03]  /*3770*/  LDC R6, c[0x0][0x3a4] ;  /* 0x0000e900ff067b82 */ /* 0x000e660000000800 */
[----:B------:R-:W2:Y:S01]  /*3780*/  LDL R41, [R5] ;  /* 0x0000000005297983 */ /* 0x000ea20000100800 */
[----:B------:R-:W-:Y:S01]  /*3790*/  BSSY.RECONVERGENT B1, `(.L_x_25) ;  /* 0x000000c000017945 */ /* 0x000fe20003800200 */
[----:B0-----:R-:W-:-:S04]  /*37a0*/  FFMA R4, -R2, R7, 1 ;  /* 0x3f80000002047423 */ /* 0x001fc80000000107 */
[----:B------:R-:W-:Y:S01]  /*37b0*/  FFMA R4, R7, R4, R7 ;  /* 0x0000000407047223 */ /* 0x000fe20000000007 */
[----:B-1----:R-:W-:Y:S01]  /*37c0*/  ISETP.GE.U32.AND P2, PT, R6, 0x10, PT ;  /* 0x000000100600780c */ /* 0x002fe20003f46070 */
[----:B--2---:R-:W0:Y:S02]  /*37d0*/  FCHK P0, R41, R2 ;  /* 0x0000000229007302 */ /* 0x004e240000000000 */
[----:B------:R-:W-:-:S04]  /*37e0*/  FFMA R7, R4, R41, RZ ;  /* 0x0000002904077223 */ /* 0x000fc800000000ff */
[----:B------:R-:W-:-:S04]  /*37f0*/  FFMA R6, -R2, R7, R41 ;  /* 0x0000000702067223 */ /* 0x000fc80000000129 */
[----:B------:R-:W-:Y:S01]  /*3800*/  FFMA R35, R4, R6, R7 ;  /* 0x0000000604237223 */ /* 0x000fe20000000007 */
[----:B0-----:R-:W-:Y:S06]  /*3810*/  @!P0 BRA `(.L_x_26) ;  /* 0x00000000000c8947 */ /* 0x001fec0003800000 */
[----:B------:R-:W-:-:S07]  /*3820*/  MOV R6, 0x3840 ;  /* 0x0000384000067802 */ /* 0x000fce0000000f00 */
[----:B---3--:R-:W-:Y:S05]  /*3830*/  CALL.REL.NOINC `($__internal_0_$__cuda_sm3x_div_rn_noftz_f32_slowpath) ;  /* 0x0000000c00ac7944 */ /* 0x008fea0003c00000 */
[----:B------:R-:W-:-:S07]  /*3840*/  MOV R35, R10 ;  /* 0x0000000a00237202 */ /* 0x000fce0000000f00 */
.L_x_26:
[----:B------:R-:W-:Y:S05]  /*3850*/  BSYNC.RECONVERGENT B1 ;  /* 0x0000000000017941 */ /* 0x000fea0003800200 */
.L_x_25:
[----:B------:R-:W0:Y:S01]  /*3860*/  S2UR UR6, SR_CgaCtaId ;  /* 0x00000000000679c3 */ /* 0x000e220000008800 */
[----:B------:R-:W-:Y:S01]  /*3870*/  UMOV UR5, 0x400 ;  /* 0x0000040000057882 */ /* 0x000fe20000000000 */
[----:B------:R-:W-:Y:S01]  /*3880*/  HFMA2 R13, -RZ, RZ, 0, 0 ;  /* 0x00000000ff0d7431 */ /* 0x000fe200000001ff */
[----:B------:R-:W-:Y:S01]  /*3890*/  UIADD3 UR5, UPT, UPT, UR5, 0x2000, URZ ;  /* 0x0000200005057890 */ /* 0x000fe2000fffe0ff */
[----:B------:R-:W-:-:S03]  /*38a0*/  FMUL R35, R32, R35 ;  /* 0x0000002320237220 */ /* 0x000fc60000400000 */
[----:B0-----:R-:W-:-:S06]  /*38b0*/  ULEA UR5, UR6, UR5, 0x18 ;  /* 0x0000000506057291 */ /* 0x001fcc000f8ec0ff */
[----:B------:R-:W-:Y:S01]  /*38c0*/  LEA R40, R39, UR5, 0x8 ;  /* 0x0000000527287c11 */ /* 0x000fe2000f8e40ff */
[----:B------:R-:W-:Y:S06]  /*38d0*/  @!P2 BRA `(.L_x_27) ;  /* 0x000000000094a947 */ /* 0x000fec0003800000 */
[----:B------:R-:W-:Y:S01]  /*38e0*/  BSSY.RECONVERGENT B1, `(.L_x_28) ;  /* 0x0000023000017945 */ /* 0x000fe20003800200 */
[----:B------:R-:W-:-:S07]  /*38f0*/  MOV R43, RZ ;  /* 0x000000ff002b7202 */ /* 0x000fce0000000f00 */
.L_x_29:
[----:B0-----:R-:W-:-:S05]  /*3900*/  LEA R41, R43, UR12, 0x2 ;  /* 0x0000000c2b297c11 */ /* 0x001fca000f8e10ff */
[----:B------:R-:W2:Y:S04]  /*3910*/  LDL.128 R24, [R41] ;  /* 0x0000000029187983 */ /* 0x000ea80000100c00 */
[----:B------:R-:W4:Y:S04]  /*3920*/  LDL.128 R16, [R41+0x10] ;  /* 0x0000100029107983 */ /* 0x000f280000100c00 */
[----:B------:R-:W5:Y:S04]  /*3930*/  LDL.128 R8, [R41+0x20] ;  /* 0x0000200029087983 */ /* 0x000f680000100c00 */
[----:B------:R-:W3:Y:S01]  /*3940*/  LDL.128 R4, [R41+0x30] ;  /* 0x0000300029047983 */ /* 0x000ee20000100c00 */
[----:B------:R-:W-:-:S02]  /*3950*/  LEA R42, R43, R40, 0x2 ;  /* 0x000000282b2a7211 */ /* 0x000fc400078e10ff */
[----:B------:R-:W-:-:S03]  /*3960*/  IADD3 R43, PT, PT, R43, 0x10, RZ ;  /* 0x000000102b2b7810 */ /* 0x000fc60007ffe0ff */
[----:B------:R-:W2:Y:S01]  /*3970*/  LDS.128 R28, [R42] ;  /* 0x000000002a1c7984 */ /* 0x000ea20000000c00 */
[----:B------:R-:W-:-:S03]  /*3980*/  ISETP.NE.AND P0, PT, R43, R36, PT ;  /* 0x000000242b00720c */ /* 0x000fc60003f05270 */
[----:B------:R-:W4:Y:S04]  /*3990*/  LDS.128 R12, [R42+0x10] ;  /* 0x000010002a0c7984 */ /* 0x000f280000000c00 */
[----:B------:R-:W5:Y:S01]  /*39a0*/  LDS.128 R20, [R42+0x20] ;  /* 0x000020002a147984 */ /* 0x000f620000000c00 */
[C---:B--2---:R-:W-:Y:S01]  /*39b0*/  FFMA R24, R35.reuse, R28, R24 ;  /* 0x0000001c23187223 */ /* 0x044fe20000000018 */
[C---:B------:R-:W-:Y:S01]  /*39c0*/  FFMA R25, R35.reuse, R29, R25 ;  /* 0x0000001d23197223 */ /* 0x040fe20000000019 */
[C---:B------:R-:W-:Y:S01]  /*39d0*/  FFMA R26, R35.reuse, R30, R26 ;  /* 0x0000001e231a7223 */ /* 0x040fe2000000001a */
[C---:B------:R-:W-:Y:S01]  /*39e0*/  FFMA R27, R35.reuse, R31, R27 ;  /* 0x0000001f231b7223 */ /* 0x040fe2000000001b */
[C---:B----4-:R-:W-:Y:S01]  /*39f0*/  FFMA R12, R35.reuse, R12, R16 ;  /* 0x0000000c230c7223 */ /* 0x050fe20000000010 */
[----:B------:R-:W3:Y:S01]  /*3a00*/  LDS.128 R28, [R42+0x30] ;  /* 0x000030002a1c7984 */ /* 0x000ee20000000c00 */
[C---:B------:R-:W-:Y:S01]  /*3a10*/  FFMA R13, R35.reuse, R13, R17 ;  /* 0x0000000d230d7223 */ /* 0x040fe20000000011 */
[C---:B------:R-:W-:Y:S01]  /*3a20*/  FFMA R14, R35.reuse, R14, R18 ;  /* 0x0000000e230e7223 */ /* 0x040fe20000000012 */
[C---:B------:R-:W-:Y:S01]  /*3a30*/  FFMA R15, R35.reuse, R15, R19 ;  /* 0x0000000f230f7223 */ /* 0x040fe20000000013 */
[C---:B-----5:R-:W-:Y:S01]  /*3a40*/  FFMA R8, R35.reuse, R20, R8 ;  /* 0x0000001423087223 */ /* 0x060fe20000000008 */
[C---:B------:R-:W-:Y:S01]  /*3a50*/  FFMA R9, R35.reuse, R21, R9 ;  /* 0x0000001523097223 */ /* 0x040fe20000000009 */
[C---:B------:R-:W-:Y:S01]  /*3a60*/  FFMA R10, R35.reuse, R22, R10 ;  /* 0x00000016230a7223 */ /* 0x040fe2000000000a */
[C---:B------:R-:W-:Y:S01]  /*3a70*/  FFMA R11, R35.reuse, R23, R11 ;  /* 0x00000017230b7223 */ /* 0x040fe2000000000b */
[----:B------:R0:W-:Y:S04]  /*3a80*/  STL.128 [R41], R24 ;  /* 0x0000001829007387 */ /* 0x0001e80000100c00 */
[----:B------:R0:W-:Y:S04]  /*3a90*/  STL.128 [R41+0x10], R12 ;  /* 0x0000100c29007387 */ /* 0x0001e80000100c00 */
[----:B------:R0:W-:Y:S01]  /*3aa0*/  STL.128 [R41+0x20], R8 ;  /* 0x0000200829007387 */ /* 0x0001e20000100c00 */
[C---:B---3--:R-:W-:Y:S01]  /*3ab0*/  FFMA R4, R35.reuse, R28, R4 ;  /* 0x0000001c23047223 */ /* 0x048fe20000000004 */
[C---:B------:R-:W-:Y:S01]  /*3ac0*/  FFMA R5, R35.reuse, R29, R5 ;  /* 0x0000001d23057223 */ /* 0x040fe20000000005 */
[C---:B------:R-:W-:Y:S01]  /*3ad0*/  FFMA R6, R35.reuse, R30, R6 ;  /* 0x0000001e23067223 */ /* 0x040fe20000000006 */
[----:B------:R-:W-:-:S05]  /*3ae0*/  FFMA R7, R35, R31, R7 ;  /* 0x0000001f23077223 */ /* 0x000fca0000000007 */
[----:B------:R0:W-:Y:S01]  /*3af0*/  STL.128 [R41+0x30], R4 ;  /* 0x0000300429007387 */ /* 0x0001e20000100c00 */
[----:B------:R-:W-:Y:S05]  /*3b00*/  @P0 BRA `(.L_x_29) ;  /* 0xfffffffc007c0947 */ /* 0x000fea000383ffff */
[----:B------:R-:W-:Y:S05]  /*3b10*/  BSYNC.RECONVERGENT B1 ;  /* 0x0000000000017941 */ /* 0x000fea0003800200 */
.L_x_28:
[----:B0-----:R-:W-:-:S07]  /*3b20*/  MOV R13, R36 ;  /* 0x00000024000d7202 */ /* 0x001fce0000000f00 */
.L_x_27:
[----:B------:R-:W-:-:S09]  /*3b30*/  UISETP.NE.AND UP0, UPT, UR15, URZ, UPT ;  /* 0x000000ff0f00728c */ /* 0x000fd2000bf05270 */
[----:B------:R-:W-:Y:S05]  /*3b40*/  BRA.U !UP0, `(.L_x_24) ;  /* 0x0000000508147547 */ /* 0x000fea000b800000 */
        /* <DEDUP_REMOVED lines=12> */
[----:B------:R-:W-:-:S02]  /*3c10*/  LEA R12, R13, R40, 0x2 ;  /* 0x000000280d0c7211 */ /* 0x000fc400078e10ff */
[----:B------:R-:W-:-:S03]  /*3c20*/  IADD3 R13, PT, PT, R13, 0x8, RZ ;  /* 0x000000080d0d7810 */ /* 0x000fc60007ffe0ff */
[----:B------:R-:W2:Y:S04]  /*3c30*/  LDS.128 R4, [R12] ;  /* 0x000000000c047984 */ /* 0x000ea80000000c00 */
[----:B------:R-:W0:Y:S01]  /*3c40*/  LDS.128 R8, [R12+0x10] ;  /* 0x000010000c087984 */ /* 0x000e220000000c00 */
[C---:B--2---:R-:W-:Y:S01]  /*3c50*/  FFMA R15, R35.reuse, R4, R16 ;  /* 0x00000004230f7223 */ /* 0x044fe20000000010 */
[----:B----4-:R-:W-:-:S04]  /*3c60*/  FFMA R5, R35, R5, R18 ;  /* 0x0000000523057223 */ /* 0x010fc80000000012 */
[----:B------:R1:W-:Y:S01]  /*3c70*/  STL [R14], R15 ;  /* 0x0000000f0e007387 */ /* 0x0003e20000100800 */
[----:B-----5:R-:W-:-:S03]  /*3c80*/  FFMA R17, R35, R6, R17 ;  /* 0x0000000623117223 */ /* 0x020fc60000000011 */
[----:B------:R1:W-:Y:S01]  /*3c90*/  STL [R14+0x4], R5 ;  /* 0x000004050e007387 */ /* 0x0003e20000100800 */
[----:B---3--:R-:W-:-:S03]  /*3ca0*/  FFMA R7, R35, R7, R20 ;  /* 0x0000000723077223 */ /* 0x008fc60000000014 */
[----:B------:R1:W-:Y:S01]  /*3cb0*/  STL [R14+0x8], R17 ;  /* 0x000008110e007387 */ /* 0x0003e20000100800 */
[----:B0-----:R-:W-:-:S03]  /*3cc0*/  FFMA R19, R35, R8, R19 ;  /* 0x0000000823137223 */ /* 0x001fc60000000013 */
[----:B------:R1:W-:Y:S01]  /*3cd0*/  STL [R14+0xc], R7 ;  /* 0x00000c070e007387 */ /* 0x0003e20000100800 */
[----:B------:R-:W-:-:S03]  /*3ce0*/  FFMA R9, R35, R9, R22 ;  /* 0x0000000923097223 */ /* 0x000fc60000000016 */
[----:B------:R1:W-:Y:S01]  /*3cf0*/  STL [R14+0x10], R19 ;  /* 0x000010130e007387 */ /* 0x0003e20000100800 */
[----:B------:R-:W-:-:S03]  /*3d00*/  FFMA R21, R35, R10, R21 ;  /* 0x0000000a23157223 */ /* 0x000fc60000000015 */
[----:B------:R1:W-:Y:S01]  /*3d10*/  STL [R14+0x14], R9 ;  /* 0x000014090e007387 */ /* 0x0003e20000100800 */
[----:B------:R-:W-:-:S03]  /*3d20*/  FFMA R11, R35, R11, R24 ;  /* 0x0000000b230b7223 */ /* 0x000fc60000000018 */
[----:B------:R1:W-:Y:S04]  /*3d30*/  STL [R14+0x18], R21 ;  /* 0x000018150e007387 */ /* 0x0003e80000100800 */
[----:B------:R1:W-:Y:S02]  /*3d40*/  STL [R14+0x1c], R11 ;  /* 0x00001c0b0e007387 */ /* 0x0003e40000100800 */
.L_x_30:
[----:B------:R-:W-:Y:S05]  /*3d50*/  BRA.U !UP0, `(.L_x_24) ;  /* 0x0000000108907547 */ /* 0x000fea000b800000 */
[----:B------:R-:W-:Y:S01]  /*3d60*/  ISETP.GE.U32.AND P0, PT, R33, 0x3, PT ;  /* 0x000000032100780c */ /* 0x000fe20003f06070 */
[----:B------:R-:W-:-:S12]  /*3d70*/  UISETP.NE.AND UP0, UPT, UR13, URZ, UPT ;  /* 0x000000ff0d00728c */ /* 0x000fd8000bf05270 */
[----:B------:R-:W-:Y:S05]  /*3d80*/  @!P0 BRA `(.L_x_31) ;  /* 0x0000000000408947 */ /* 0x000fea0003800000 */
[----:B-1----:R-:W-:-:S05]  /*3d90*/  LEA R14, R13, UR12, 0x2 ;  /* 0x0000000c0d0e7c11 */ /* 0x002fca000f8e10ff */
[----:B------:R-:W2:Y:S04]  /*3da0*/  LDL R8, [R14] ;  /* 0x000000000e087983 */ /* 0x000ea80000100800 */
[----:B------:R-:W4:Y:S04]  /*3db0*/  LDL R10, [R14+0x4] ;  /* 0x000004000e0a7983 */ /* 0x000f280000100800 */
[----:B------:R-:W5:Y:S04]  /*3dc0*/  LDL R9, [R14+0x8] ;  /* 0x000008000e097983 */ /* 0x000f680000100800 */
[----:B------:R-:W3:Y:S01]  /*3dd0*/  LDL R12, [R14+0xc] ;  /* 0x00000c000e0c7983 */ /* 0x000ee20000100800 */
[----:B------:R-:W-:-:S02]  /*3de0*/  LEA R11, R13, R40, 0x2 ;  /* 0x000000280d0b7211 */ /* 0x000fc400078e10ff */
[----:B------:R-:W-:-:S03]  /*3df0*/  IADD3 R13, PT, PT, R13, 0x4, RZ ;  /* 0x000000040d0d7810 */ /* 0x000fc60007ffe0ff */
[----:B------:R-:W2:Y:S02]  /*3e00*/  LDS.128 R4, [R11] ;  /* 0x000000000b047984 */ /* 0x000ea40000000c00 */
[C---:B--2---:R-:W-:Y:S01]  /*3e10*/  FFMA R4, R35.reuse, R4, R8 ;  /* 0x0000000423047223 */ /* 0x044fe20000000008 */
[----:B----4-:R-:W-:-:S04]  /*3e20*/  FFMA R5, R35, R5, R10 ;  /* 0x0000000523057223 */ /* 0x010fc8000000000a */
[----:B------:R0:W-:Y:S01]  /*3e30*/  STL [R14], R4 ;  /* 0x000000040e007387 */ /* 0x0001e20000100800 */
[----:B-----5:R-:W-:-:S03]  /*3e40*/  FFMA R6, R35, R6, R9 ;  /* 0x0000000623067223 */ /* 0x020fc60000000009 */
[----:B------:R0:W-:Y:S01]  /*3e50*/  STL [R14+0x4], R5 ;  /* 0x000004050e007387 */ /* 0x0001e20000100800 */
[----:B---3--:R-:W-:-:S03]  /*3e60*/  FFMA R7, R35, R7, R12 ;  /* 0x0000000723077223 */ /* 0x008fc6000000000c */
[----:B------:R0:W-:Y:S04]  /*3e70*/  STL [R14+0x8], R6 ;  /* 0x000008060e007387 */ /* 0x0001e80000100800 */
[----:B------:R0:W-:Y:S02]  /*3e80*/  STL [R14+0xc], R7 ;  /* 0x00000c070e007387 */ /* 0x0001e40000100800 */
.L_x_31:
[----:B------:R-:W-:Y:S05]  /*3e90*/  BRA.U !UP0, `(.L_x_24) ;  /* 0x0000000108407547 */ /* 0x000fea000b800000 */
[----:B------:R-:W-:-:S05]  /*3ea0*/  LEA R8, R13, UR12, 0x2 ;  /* 0x0000000c0d087c11 */ /* 0x000fca000f8e10ff */
[----:B------:R-:W2:Y:S01]  /*3eb0*/  LDL R10, [R8] ;  /* 0x00000000080a7983 */ /* 0x000ea20000100800 */
[----:B0-----:R-:W-:Y:S01]  /*3ec0*/  LEA R4, R13, R40, 0x2 ;  /* 0x000000280d047211 */ /* 0x001fe200078e10ff */
[----:B------:R-:W-:-:S05]  /*3ed0*/  UISETP.NE.AND UP0, UPT, UR13, 0x1, UPT ;  /* 0x000000010d00788c */ /* 0x000fca000bf05270 */
[----:B-1----:R-:W2:Y:S02]  /*3ee0*/  LDS.128 R4, [R4] ;  /* 0x0000000004047984 */ /* 0x002ea40000000c00 */
[----:B--2---:R-:W-:-:S05]  /*3ef0*/  FFMA R7, R35, R4, R10 ;  /* 0x0000000423077223 */ /* 0x004fca000000000a */
[----:B------:R2:W-:Y:S01]  /*3f00*/  STL [R8], R7 ;  /* 0x0000000708007387 */ /* 0x0005e20000100800 */
[----:B------:R-:W-:Y:S05]  /*3f10*/  BRA.U !UP0, `(.L_x_24) ;  /* 0x0000000108207547 */ /* 0x000fea000b800000 */
[----:B------:R-:W4:Y:S01]  /*3f20*/  LDL R4, [R8+0x4] ;  /* 0x0000040008047983 */ /* 0x000f220000100800 */
[----:B------:R-:W-:Y:S01]  /*3f30*/  UISETP.NE.AND UP0, UPT, UR13, 0x2, UPT ;  /* 0x000000020d00788c */ /* 0x000fe2000bf05270 */
[----:B----4-:R-:W-:-:S05]  /*3f40*/  FFMA R5, R35, R5, R4 ;  /* 0x0000000523057223 */ /* 0x010fca0000000004 */
[----:B------:R4:W-:Y:S03]  /*3f50*/  STL [R8+0x4], R5 ;  /* 0x0000040508007387 */ /* 0x0009e60000100800 */
[----:B------:R-:W-:Y:S05]  /*3f60*/  BRA.U !UP0, `(.L_x_24) ;  /* 0x00000001080c7547 */ /* 0x000fea000b800000 */
[----:B------:R-:W5:Y:S02]  /*3f70*/  LDL R4, [R8+0x8] ;  /* 0x0000080008047983 */ /* 0x000f640000100800 */
[----:B-----5:R-:W-:-:S05]  /*3f80*/  FFMA R35, R35, R6, R4 ;  /* 0x0000000623237223 */ /* 0x020fca0000000004 */
[----:B------:R0:W-:Y:S02]  /*3f90*/  STL [R8+0x8], R35 ;  /* 0x0000082308007387 */ /* 0x0001e40000100800 */
.L_x_24:
[----:B------:R-:W-:-:S04]  /*3fa0*/  IADD3 R39, PT, PT, R39, 0x1, RZ ;  /* 0x0000000127277810 */ /* 0x000fc80007ffe0ff */
[----:B------:R-:W-:-:S13]  /*3fb0*/  ISETP.NE.AND P0, PT, R39, 0x20, PT ;  /* 0x000000202700780c */ /* 0x000fda0003f05270 */
[----:B------:R-:W-:Y:S05]  /*3fc0*/  @P0 BRA `(.L_x_32) ;  /* 0xfffffff400d00947 */ /* 0x000fea000383ffff */
.L_x_15:
[----:B------:R-:W-:Y:S05]  /*3fd0*/  BSYNC.RECONVERGENT B0 ;  /* 0x0000000000007941 */ /* 0x000fea0003800200 */
.L_x_14:
[----:B------:R-:W5:Y:S01]  /*3fe0*/  LDCU UR6, c[0x0][0x3a0] ;  /* 0x00007400ff0677ac */ /* 0x000f620008000800 */
[----:B------:R-:W-:Y:S02]  /*3ff0*/  UIADD3 UR4, UPT, UPT, UR4, 0x1, URZ ;  /* 0x0000000104047890 */ /* 0x000fe4000fffe0ff */
[----:B-----5:R-:W-:-:S04]  /*4000*/  UIADD3 UR5, UPT, UPT, UR6, 0x1f, URZ ;  /* 0x0000001f06057890 */ /* 0x020fc8000fffe0ff */
[----:B------:R-:W-:-:S04]  /*4010*/  USHF.R.U32.HI UR5, URZ, 0x5, UR5 ;  /* 0x00000005ff057899 */ /* 0x000fc80008011605 */
[----:B------:R-:W-:Y:S01]  /*4020*/  UISETP.NE.AND UP0, UPT, UR4, UR5, UPT ;  /* 0x000000050400728c */ /* 0x000fe2000bf05270 */
[----:B------:R-:W-:Y:S08]  /*4030*/  BAR.SYNC.DEFER_BLOCKING 0x0 ;  /* 0x0000000000007b1d */ /* 0x000ff00000010000 */
[----:B------:R-:W-:Y:S05]  /*4040*/  BRA.U UP0, `(.L_x_33) ;  /* 0xffffffc100887547 */ /* 0x000fea000b83ffff */
.L_x_0:
[----:B------:R-:W5:Y:S02]  /*4050*/  LDCU UR5, c[0x0][0x3a4] ;  /* 0x00007480ff0577ac */ /* 0x000f640008000800 */
[----:B-----5:R-:W-:-:S06]  /*4060*/  UISETP.GE.AND UP0, UPT, UR5, 0x1, UPT ;  /* 0x000000010500788c */ /* 0x020fcc000bf06270 */
[----:B------:R-:W-:-:S04]  /*4070*/  PLOP3.LUT P0, PT, PT, PT, UP0, 0x80, 0x8 ;  /* 0x000000000008781c */ /* 0x000fc80003f0f008 */
[----:B------:R-:W-:-:S13]  /*4080*/  ISETP.GE.OR P0, PT, R38, UR6, !P0 ;  /* 0x0000000626007c0c */ /* 0x000fda000c706670 */
[----:B------:R-:W-:Y:S05]  /*4090*/  @P0 EXIT ;  /* 0x000000000000094d */ /* 0x000fea0003800000 */
[----:B------:R-:W-:Y:S02]  /*40a0*/  UISETP.GE.U32.AND UP0, UPT, UR5, 0x10, UPT ;  /* 0x000000100500788c */ /* 0x000fe4000bf06070 */
[----:B------:R-:W-:Y:S01]  /*40b0*/  IMAD R38, R38, UR5, RZ ;  /* 0x0000000526267c24 */ /* 0x000fe2000f8e02ff */
[----:B------:R-:W-:Y:S01]  /*40c0*/  ULOP3.LUT UR7, UR5, 0xf, URZ, 0xc0, !UPT ;  /* 0x0000000f05077892 */ /* 0x000fe2000f8ec0ff */
[----:B------:R-:W-:-:S05]  /*40d0*/  UMOV UR4, URZ ;  /* 0x000000ff00047c82 */ /* 0x000fca0008000000 */
[----:B------:R-:W-:Y:S06]  /*40e0*/  BRA.U !UP0, `(.L_x_34) ;  /* 0x00000001088c7547 */ /* 0x000fec000b800000 */
[----:B------:R-:W5:Y:S01]  /*40f0*/  LDC.64 R2, c[0x0][0x398] ;  /* 0x0000e600ff027b82 */ /* 0x000f620000000a00 */
[----:B------:R-:W-:Y:S01]  /*4100*/  ULOP3.LUT UR4, UR5, 0x7ffffff0, URZ, 0xc0, !UPT ;  /* 0x7ffffff005047892 */ /* 0x000fe2000f8ec0ff */
[----:B------:R-:W-:-:S03]  /*4110*/  IADD3 R20, PT, PT, R1, 0x20, RZ ;  /* 0x0000002001147810 */ /* 0x000fc60007ffe0ff */
[----:B------:R-:W-:Y:S01]  /*4120*/  UIADD3 UR6, UPT, UPT, -UR4, URZ, URZ ;  /* 0x000000ff04067290 */ /* 0x000fe2000fffe1ff */
[----:B-----5:R-:W-:-:S03]  /*4130*/  IMAD.WIDE.U32 R2, R38, 0x4, R2 ;  /* 0x0000000426027825 */ /* 0x020fc600078e0002 */
[----:B------:R-:W-:-:S04]  /*4140*/  IADD3 R0, P0, PT, R2, 0x20, RZ ;  /* 0x0000002002007810 */ /* 0x000fc80007f1e0ff */
[----:B-1----:R-:W-:-:S09]  /*4150*/  IADD3.X R21, PT, PT, RZ, R3, RZ, P0, !PT ;  /* 0x00000003ff157210 */ /* 0x002fd200007fe4ff */
.L_x_35:
[----:B0-2-4-:R-:W2:Y:S04]  /*4160*/  LDL.128 R4, [R20+-0x20] ;  /* 0xffffe00014047983 */ /* 0x015ea80000100c00 */
[----:B------:R-:W4:Y:S04]  /*4170*/  LDL.128 R8, [R20+-0x10] ;  /* 0xfffff00014087983 */ /* 0x000f280000100c00 */
[----:B------:R-:W5:Y:S04]  /*4180*/  LDL.128 R12, [R20] ;  /* 0x00000000140c7983 */ /* 0x000f680000100c00 */
[----:B------:R0:W3:Y:S01]  /*4190*/  LDL.128 R16, [R20+0x10] ;  /* 0x0000100014107983 */ /* 0x0000e20000100c00 */
[----:B------:R-:W-:Y:S01]  /*41a0*/  MOV R2, R0 ;  /* 0x0000000000027202 */ /* 0x000fe20000000f00 */
[----:B------:R-:W-:Y:S01]  /*41b0*/  UIADD3 UR6, UPT, UPT, UR6, 0x10, URZ ;  /* 0x0000001006067890 */ /* 0x000fe2000fffe0ff */
[----:B------:R-:W-:-:S02]  /*41c0*/  MOV R3, R21 ;  /* 0x0000001500037202 */ /* 0x000fc40000000f00 */
[----:B------:R-:W-:Y:S01]  /*41d0*/  IADD3 R0, P0, PT, R2, 0x40, RZ ;  /* 0x0000004002007810 */ /* 0x000fe20007f1e0ff */
[----:B------:R-:W-:Y:S01]  /*41e0*/  UISETP.NE.AND UP0, UPT, UR6, URZ, UPT ;  /* 0x000000ff0600728c */ /* 0x000fe2000bf05270 */
[----:B0-----:R-:W-:Y:S02]  /*41f0*/  IADD3 R20, PT, PT, R20, 0x40, RZ ;  /* 0x0000004014147810 */ /* 0x001fe40007ffe0ff */
[----:B------:R-:W-:Y:S01]  /*4200*/  IADD3.X R21, PT, PT, RZ, R3, RZ, P0, !PT ;  /* 0x00000003ff157210 */ /* 0x000fe200007fe4ff */
[----:B--2---:R0:W-:Y:S04]  /*4210*/  STG.E desc[UR10][R2.64+-0x20], R4 ;  /* 0xffffe00402007986 */ /* 0x0041e8000c10190a */
[----:B------:R0:W-:Y:S04]  /*4220*/  STG.E desc[UR10][R2.64+-0x1c], R5 ;  /* 0xffffe40502007986 */ /* 0x0001e8000c10190a */
[----:B------:R0:W-:Y:S04]  /*4230*/  STG.E desc[UR10][R2.64+-0x18], R6 ;  /* 0xffffe80602007986 */ /* 0x0001e8000c10190a */
[----:B------:R0:W-:Y:S04]  /*4240*/  STG.E desc[UR10][R2.64+-0x14], R7 ;  /* 0xffffec0702007986 */ /* 0x0001e8000c10190a */
[----:B----4-:R0:W-:Y:S04]  /*4250*/  STG.E desc[UR10][R2.64+-0x10], R8 ;  /* 0xfffff00802007986 */ /* 0x0101e8000c10190a */
[----:B------:R0:W-:Y:S04]  /*4260*/  STG.E desc[UR10][R2.64+-0xc], R9 ;  /* 0xfffff40902007986 */ /* 0x0001e8000c10190a */
[----:B------:R0:W-:Y:S04]  /*4270*/  STG.E desc[UR10][R2.64+-0x8], R10 ;  /* 0xfffff80a02007986 */ /* 0x0001e8000c10190a */
[----:B------:R0:W-:Y:S04]  /*4280*/  STG.E desc[UR10][R2.64+-0x4], R11 ;  /* 0xfffffc0b02007986 */ /* 0x0001e8000c10190a */
[----:B-----5:R0:W-:Y:S04]  /*4290*/  STG.E desc[UR10][R2.64], R12 ;  /* 0x0000000c02007986 */ /* 0x0201e8000c10190a */
[----:B------:R0:W-:Y:S04]  /*42a0*/  STG.E desc[UR10][R2.64+0x4], R13 ;  /* 0x0000040d02007986 */ /* 0x0001e8000c10190a */
[----:B------:R0:W-:Y:S04]  /*42b0*/  STG.E desc[UR10][R2.64+0x8], R14 ;  /* 0x0000080e02007986 */ /* 0x0001e8000c10190a */
[----:B------:R0:W-:Y:S04]  /*42c0*/  STG.E desc[UR10][R2.64+0xc], R15 ;  /* 0x00000c0f02007986 */ /* 0x0001e8000c10190a */
[----:B---3--:R0:W-:Y:S04]  /*42d0*/  STG.E desc[UR10][R2.64+0x10], R16 ;  /* 0x0000101002007986 */ /* 0x0081e8000c10190a */
[----:B------:R0:W-:Y:S04]  /*42e0*/  STG.E desc[UR10][R2.64+0x14], R17 ;  /* 0x0000141102007986 */ /* 0x0001e8000c10190a */
[----:B------:R0:W-:Y:S04]  /*42f0*/  STG.E desc[UR10][R2.64+0x18], R18 ;  /* 0x0000181202007986 */ /* 0x0001e8000c10190a */
[----:B------:R0:W-:Y:S01]  /*4300*/  STG.E desc[UR10][R2.64+0x1c], R19 ;  /* 0x00001c1302007986 */ /* 0x0001e2000c10190a */
[----:B------:R-:W-:Y:S05]  /*4310*/  BRA.U UP0, `(.L_x_35) ;  /* 0xfffffffd00907547 */ /* 0x000fea000b83ffff */
.L_x_34:
[----:B------:R-:W-:-:S13]  /*4320*/  ISETP.NE.AND P0, PT, RZ, UR7, PT ;  /* 0x00000007ff007c0c */ /* 0x000fda000bf05270 */
[----:B------:R-:W-:Y:S05]  /*4330*/  @!P0 EXIT ;  /* 0x000000000000894d */ /* 0x000fea0003800000 */
[----:B------:R-:W-:Y:S02]  /*4340*/  UISETP.GE.U32.AND UP0, UPT, UR7, 0x8, UPT ;  /* 0x000000080700788c */ /* 0x000fe4000bf06070 */
[----:B------:R-:W-:-:S07]  /*4350*/  ULOP3.LUT UR8, UR5, 0x7, URZ, 0xc0, !UPT ;  /* 0x0000000705087892 */ /* 0x000fce000f8ec0ff */
[----:B------:R-:W-:Y:S05]  /*4360*/  BRA.U !UP0, `(.L_x_36) ;  /* 0x0000000108507547 */ /* 0x000fea000b800000 */
[----:B------:R-:W-:Y:S01]  /*4370*/  ULEA UR6, UR4, UR12, 0x2 ;  /* 0x0000000c04067291 */ /* 0x000fe2000f8e10ff */
[----:B0-----:R-:W0:Y:S08]  /*4380*/  LDC.64 R2, c[0x0][0x398] ;  /* 0x0000e600ff027b82 */ /* 0x001e300000000a00 */
[----:B-12-4-:R-:W2:Y:S04]  /*4390*/  LDL.128 R8, [UR6] ;  /* 0x00000006ff087983 */ /* 0x016ea80008100c00 */
[----:B------:R-:W4:Y:S01]  /*43a0*/  LDL.128 R12, [UR6+0x10] ;  /* 0x00001006ff0c7983 */ /* 0x000f220008100c00 */
[----:B------:R-:W1:Y:S01]  /*43b0*/  LDCU.64 UR6, c[0x0][0x398] ;  /* 0x00007300ff0677ac */ /* 0x000e620008000a00 */
[----:B------:R-:W-:-:S02]  /*43c0*/  IADD3 R0, P0, PT, R38, UR4, RZ ;  /* 0x0000000426007c10 */ /* 0x000fc4000ff1e0ff */
[----:B------:R-:W-:Y:S01]  /*43d0*/  IADD3 R5, PT, PT, R38, UR4, RZ ;  /* 0x0000000426057c10 */ /* 0x000fe2000fffe0ff */
[----:B------:R-:W-:Y:S01]  /*43e0*/  UIADD3 UR4, UPT, UPT, UR4, 0x8, URZ ;  /* 0x0000000804047890 */ /* 0x000fe2000fffe0ff */
[----:B------:R-:W-:-:S03]  /*43f0*/  IADD3.X R7, PT, PT, RZ, RZ, RZ, P0, !PT ;  /* 0x000000ffff077210 */ /* 0x000fc600007fe4ff */
[----:B0-----:R-:W-:Y:S01]  /*4400*/  IMAD.WIDE.U32 R2, R5, 0x4, R2 ;  /* 0x0000000405027825 */ /* 0x001fe200078e0002 */
[----:B-1----:R-:W-:-:S04]  /*4410*/  LEA R4, P0, R0, UR6, 0x2 ;  /* 0x0000000600047c11 */ /* 0x002fc8000f8010ff */
[----:B------:R-:W-:Y:S01]  /*4420*/  LEA.HI.X R5, R0, UR7, R7, 0x2, P0 ;  /* 0x0000000700057c11 */ /* 0x000fe200080f1407 */
[----:B--2---:R0:W-:Y:S04]  /*4430*/  STG.E desc[UR10][R2.64], R8 ;  /* 0x0000000802007986 */ /* 0x0041e8000c10190a */
[----:B------:R0:W-:Y:S04]  /*4440*/  STG.E desc[UR10][R4.64+0x4], R9 ;  /* 0x0000040904007986 */ /* 0x0001e8000c10190a */
[----:B------:R0:W-:Y:S04]  /*4450*/  STG.E desc[UR10][R4.64+0x8], R10 ;  /* 0x0000080a04007986 */ /* 0x0001e8000c10190a */
[----:B------:R0:W-:Y:S04]  /*4460*/  STG.E desc[UR10][R4.64+0xc], R11 ;  /* 0x00000c0b04007986 */ /* 0x0001e8000c10190a */
[----:B----4-:R0:W-:Y:S04]  /*4470*/  STG.E desc[UR10][R4.64+0x10], R12 ;  /* 0x0000100c04007986 */ /* 0x0101e8000c10190a */
[----:B------:R0:W-:Y:S04]  /*4480*/  STG.E desc[UR10][R4.64+0x14], R13 ;  /* 0x0000140d04007986 */ /* 0x0001e8000c10190a */
[----:B------:R0:W-:Y:S04]  /*4490*/  STG.E desc[UR10][R4.64+0x18], R14 ;  /* 0x0000180e04007986 */ /* 0x0001e8000c10190a */
[----:B------:R0:W-:Y:S02]  /*44a0*/  STG.E desc[UR10][R4.64+0x1c], R15 ;  /* 0x00001c0f04007986 */ /* 0x0001e4000c10190a */
.L_x_36:
[----:B------:R-:W-:-:S13]  /*44b0*/  ISETP.NE.AND P0, PT, RZ, UR8, PT ;  /* 0x00000008ff007c0c */ /* 0x000fda000bf05270 */
[----:B------:R-:W-:Y:S05]  /*44c0*/  @!P0 EXIT ;  /* 0x000000000000894d */ /* 0x000fea0003800000 */
[----:B------:R-:W-:Y:S02]  /*44d0*/  UISETP.GE.U32.AND UP0, UPT, UR8, 0x4, UPT ;  /* 0x000000040800788c */ /* 0x000fe4000bf06070 */
[----:B------:R-:W-:-:S07]  /*44e0*/  ULOP3.LUT UR6, UR5, 0x3, URZ, 0xc0, !UPT ;  /* 0x0000000305067892 */ /* 0x000fce000f8ec0ff */
[----:B------:R-:W-:Y:S05]  /*44f0*/  BRA.U !UP0, `(.L_x_37) ;  /* 0x00000001083c7547 */ /* 0x000fea000b800000 */
[----:B------:R-:W-:Y:S01]  /*4500*/  ULEA UR5, UR4, UR12, 0x2 ;  /* 0x0000000c04057291 */ /* 0x000fe2000f8e10ff */
[----:B0-----:R-:W0:Y:S01]  /*4510*/  LDC.64 R2, c[0x0][0x398] ;  /* 0x0000e600ff027b82 */ /* 0x001e220000000a00 */
[----:B------:R-:W5:Y:S07]  /*4520*/  LDCU.64 UR8, c[0x0][0x398] ;  /* 0x00007300ff0877ac */ /* 0x000f6e0008000a00 */
[----:B-12-4-:R-:W2:Y:S01]  /*4530*/  LDL.128 R8, [UR5] ;  /* 0x00000005ff087983 */ /* 0x016ea20008100c00 */
[----:B------:R-:W-:-:S02]  /*4540*/  IADD3 R0, P0, PT, R38, UR4, RZ ;  /* 0x0000000426007c10 */ /* 0x000fc4000ff1e0ff */
[----:B------:R-:W-:Y:S01]  /*4550*/  IADD3 R5, PT, PT, R38, UR4, RZ ;  /* 0x0000000426057c10 */ /* 0x000fe2000fffe0ff */
[----:B------:R-:W-:Y:S01]  /*4560*/  UIADD3 UR4, UPT, UPT, UR4, 0x4, URZ ;  /* 0x0000000404047890 */ /* 0x000fe2000fffe0ff */
[----:B------:R-:W-:Y:S02]  /*4570*/  IADD3.X R7, PT, PT, RZ, RZ, RZ, P0, !PT ;  /* 0x000000ffff077210 */ /* 0x000fe400007fe4ff */
[----:B-----5:R-:W-:Y:S01]  /*4580*/  LEA R4, P0, R0, UR8, 0x2 ;  /* 0x0000000800047c11 */ /* 0x020fe2000f8010ff */
[----:B0-----:R-:W-:-:S03]  /*4590*/  IMAD.WIDE.U32 R2, R5, 0x4, R2 ;  /* 0x0000000405027825 */ /* 0x001fc600078e0002 */
[----:B------:R-:W-:Y:S02]  /*45a0*/  LEA.HI.X R5, R0, UR9, R7, 0x2, P0 ;  /* 0x0000000900057c11 */ /* 0x000fe400080f1407 */
[----:B--2---:R0:W-:Y:S04]  /*45b0*/  STG.E desc[UR10][R2.64], R8 ;  /* 0x0000000802007986 */ /* 0x0041e8000c10190a */
[----:B------:R0:W-:Y:S04]  /*45c0*/  STG.E desc[UR10][R4.64+0x4], R9 ;  /* 0x0000040904007986 */ /* 0x0001e8000c10190a */
[----:B------:R0:W-:Y:S04]  /*45d0*/  STG.E desc[UR10][R4.64+0x8], R10 ;  /* 0x0000080a04007986 */ /* 0x0001e8000c10190a */
[----:B------:R0:W-:Y:S02]  /*45e0*/  STG.E desc[UR10][R4.64+0xc], R11 ;  /* 0x00000c0b04007986 */ /* 0x0001e4000c10190a */
.L_x_37:
[----:B------:R-:W-:-:S13]  /*45f0*/  ISETP.NE.AND P0, PT, RZ, UR6, PT ;  /* 0x00000006ff007c0c */ /* 0x000fda000bf05270 */
[----:B------:R-:W-:Y:S05]  /*4600*/  @!P0 EXIT ;  /* 0x000000000000894d */ /* 0x000fea0003800000 */
[----:B0-----:R-:W0:Y:S01]  /*4610*/  LDC.64 R2, c[0x0][0x398] ;  /* 0x0000e600ff027b82 */ /* 0x001e220000000a00 */
[----:B-1--4-:R-:W-:Y:S01]  /*4620*/  IADD3 R5, PT, PT, R38, UR4, RZ ;  /* 0x0000000426057c10 */ /* 0x012fe2000fffe0ff */
[----:B------:R-:W-:Y:S02]  /*4630*/  UIMAD UR5, UR4, 0x4, UR12 ;  /* 0x00000004040578a4 */ /* 0x000fe4000f8e020c */
[----:B------:R-:W-:Y:S02]  /*4640*/  UIADD3 UR4, UPT, UPT, -UR6, URZ, URZ ;  /* 0x000000ff06047290 */ /* 0x000fe4000fffe1ff */
[----:B0-----:R-:W-:-:S10]  /*4650*/  IMAD.WIDE.U32 R2, R5, 0x4, R2 ;  /* 0x0000000405027825 */ /* 0x001fd400078e0002 */
.L_x_38:
[----:B------:R-:W4:Y:S01]  /*4660*/  LDL R5, [UR5] ;  /* 0x00000005ff057983 */ /* 0x000f220008100800 */
[----:B------:R-:W-:Y:S02]  /*4670*/  UIADD3 UR4, UPT, UPT, UR4, 0x1, URZ ;  /* 0x0000000104047890 */ /* 0x000fe4000fffe0ff */
[----:B------:R-:W-:Y:S02]  /*4680*/  UIADD3 UR5, UPT, UPT, UR5, 0x4, URZ ;  /* 0x0000000405057890 */ /* 0x000fe4000fffe0ff */
[----:B------:R-:W-:Y:S01]  /*4690*/  UISETP.NE.AND UP0, UPT, UR4, URZ, UPT ;  /* 0x000000ff0400728c */ /* 0x000fe2000bf05270 */
[----:B----4-:R0:W-:Y:S02]  /*46a0*/  STG.E desc[UR10][R2.64], R5 ;  /* 0x0000000502007986 */ /* 0x0101e4000c10190a */
[----:B0-----:R-:W-:-:S04]  /*46b0*/  IADD3 R2, P0, PT, R2, 0x4, RZ ;  /* 0x0000000402027810 */ /* 0x001fc80007f1e0ff */
[----:B------:R-:W-:Y:S02]  /*46c0*/  IADD3.X R3, PT, PT, RZ, R3, RZ, P0, !PT ;  /* 0x00000003ff037210 */ /* 0x000fe400007fe4ff */
[----:B------:R-:W-:Y:S07]  /*46d0*/  BRA.U UP0, `(.L_x_38) ;  /* 0xfffffffd00e07547 */ /* 0x000fee000b83ffff */
[----:B------:R-:W-:Y:S05]  /*46e0*/  EXIT ;  /* 0x000000000000794d */ /* 0x000fea0003800000 */
        .weak           $__internal_0_$__cuda_sm3x_div_rn_noftz_f32_slowpath
        .type           $__internal_0_$__cuda_sm3x_div_rn_noftz_f32_slowpath,@function
        .size           $__internal_0_$__cuda_sm3x_div_rn_noftz_f32_slowpath,(.L_x_51 - $__internal_0_$__cuda_sm3x_div_rn_noftz_f32_slowpath)
$__internal_0_$__cuda_sm3x_div_rn_noftz_f32_slowpath:
[----:B------:R-:W-:Y:S01]  /*46f0*/  SHF.R.U32.HI R7, RZ, 0x17, R2 ;  /* 0x00000017ff077819 */ /* 0x000fe20000011602 */
[----:B------:R-:W-:Y:S01]  /*4700*/  BSSY.RECONVERGENT B2, `(.L_x_39) ;  /* 0x0000063000027945 */ /* 0x000fe20003800200 */
[----:B------:R-:W-:Y:S02]  /*4710*/  SHF.R.U32.HI R4, RZ, 0x17, R41 ;  /* 0x00000017ff047819 */ /* 0x000fe40000011629 */
[----:B------:R-:W-:Y:S02]  /*4720*/  LOP3.LUT R15, R7, 0xff, RZ, 0xc0, !PT ;  /* 0x000000ff070f7812 */ /* 0x000fe400078ec0ff */
[----:B------:R-:W-:Y:S02]  /*4730*/  LOP3.LUT R8, R4, 0xff, RZ, 0xc0, !PT ;  /* 0x000000ff04087812 */ /* 0x000fe400078ec0ff */
[----:B------:R-:W-:Y:S02]  /*4740*/  IADD3 R10, PT, PT, R15, -0x1, RZ ;  /* 0xffffffff0f0a7810 */ /* 0x000fe40007ffe0ff */
[----:B------:R-:W-:-:S02]  /*4750*/  IADD3 R9, PT, PT, R8, -0x1, RZ ;  /* 0xffffffff08097810 */ /* 0x000fc40007ffe0ff */
[----:B------:R-:W-:Y:S02]  /*4760*/  ISETP.GT.U32.AND P0, PT, R10, 0xfd, PT ;  /* 0x000000fd0a00780c */ /* 0x000fe40003f04070 */
[----:B------:R-:W-:Y:S02]  /*4770*/  MOV R4, R2 ;  /* 0x0000000200047202 */ /* 0x000fe40000000f00 */
[----:B------:R-:W-:-:S13]  /*4780*/  ISETP.GT.U32.OR P0, PT, R9, 0xfd, P0 ;  /* 0x000000fd0900780c */ /* 0x000fda0000704470 */
[----:B------:R-:W-:Y:S01]  /*4790*/  @!P0 MOV R7, RZ ;  /* 0x000000ff00078202 */ /* 0x000fe20000000f00 */
[----:B------:R-:W-:Y:S06]  /*47a0*/  @!P0 BRA `(.L_x_40) ;  /* 0x00000000005c8947 */ /* 0x000fec0003800000 */
[----:B------:R-:W-:Y:S02]  /*47b0*/  FSETP.GTU.FTZ.AND P0, PT, |R41|, +INF , PT ;  /* 0x7f8000002900780b */ /* 0x000fe40003f1c200 */
[----:B------:R-:W-:-:S04]  /*47c0*/  FSETP.GTU.FTZ.AND P1, PT, |R2|, +INF , PT ;  /* 0x7f8000000200780b */ /* 0x000fc80003f3c200 */
[----:B------:R-:W-:-:S13]  /*47d0*/  PLOP3.LUT P0, PT, P0, P1, PT, 0xf8, 0x8f ;  /* 0x00000000008f781c */ /* 0x000fda0000703f70 */
[----:B------:R-:W-:Y:S05]  /*47e0*/  @P0 BRA `(.L_x_41) ;  /* 0x00000004004c0947 */ /* 0x000fea0003800000 */
[----:B------:R-:W-:-:S13]  /*47f0*/  LOP3.LUT P0, RZ, R4, 0x7fffffff, R41, 0xc8, !PT ;  /* 0x7fffffff04ff7812 */ /* 0x000fda000780c829 */
[----:B------:R-:W-:Y:S05]  /*4800*/  @!P0 BRA `(.L_x_42) ;  /* 0x00000004003c8947 */ /* 0x000fea0003800000 */
[C---:B------:R-:W-:Y:S02]  /*4810*/  FSETP.NEU.FTZ.AND P1, PT, |R41|.reuse, +INF , PT ;  /* 0x7f8000002900780b */ /* 0x040fe40003f3d200 */
[----:B------:R-:W-:Y:S02]  /*4820*/  FSETP.NEU.FTZ.AND P3, PT, |R2|, +INF , PT ;  /* 0x7f8000000200780b */ /* 0x000fe40003f7d200 */
[----:B------:R-:W-:-:S11]  /*4830*/  FSETP.NEU.FTZ.AND P0, PT, |R41|, +INF , PT ;  /* 0x7f8000002900780b */ /* 0x000fd60003f1d200 */
[----:B------:R-:W-:Y:S05]  /*4840*/  @!P3 BRA !P1, `(.L_x_42) ;  /* 0x00000004002cb947 */ /* 0x000fea0004800000 */
[----:B------:R-:W-:-:S04]  /*4850*/  LOP3.LUT P1, RZ, R41, 0x7fffffff, RZ, 0xc0, !PT ;  /* 0x7fffffff29ff7812 */ /* 0x000fc8000782c0ff */
[----:B------:R-:W-:-:S13]  /*4860*/  PLOP3.LUT P1, PT, P3, P1, PT, 0x2f, 0xf2 ;  /* 0x0000000000f2781c */ /* 0x000fda0001f22577 */
[----:B------:R-:W-:Y:S05]  /*4870*/  @P1 BRA `(.L_x_43) ;  /* 0x0000000400181947 */ /* 0x000fea0003800000 */
[----:B------:R-:W-:-:S04]  /*4880*/  LOP3.LUT P1, RZ, R4, 0x7fffffff, RZ, 0xc0, !PT ;  /* 0x7fffffff04ff7812 */ /* 0x000fc8000782c0ff */
[----:B------:R-:W-:-:S13]  /*4890*/  PLOP3.LUT P0, PT, P0, P1, PT, 0x2f, 0xf2 ;  /* 0x0000000000f2781c */ /* 0x000fda0000702577 */
[----:B------:R-:W-:Y:S05]  /*48a0*/  @P0 BRA `(.L_x_44) ;  /* 0x0000000400000947 */ /* 0x000fea0003800000 */
[----:B------:R-:W-:Y:S02]  /*48b0*/  ISETP.GE.AND P0, PT, R9, RZ, PT ;  /* 0x000000ff0900720c */ /* 0x000fe40003f06270 */
[----:B------:R-:W-:-:S11]  /*48c0*/  ISETP.GE.AND P1, PT, R10, RZ, PT ;  /* 0x000000ff0a00720c */ /* 0x000fd60003f26270 */
[----:B------:R-:W-:Y:S01]  /*48d0*/  @P0 MOV R7, RZ ;  /* 0x000000ff00070202 */ /* 0x000fe20000000f00 */
[----:B------:R-:W-:Y:S01]  /*48e0*/  @!P0 FFMA R41, R41, 1.84467440737095516160e+19, RZ ;  /* 0x5f80000029298823 */ /* 0x000fe200000000ff */
[----:B------:R-:W-:Y:S01]  /*48f0*/  @!P0 MOV R7, 0xffffffc0 ;  /* 0xffffffc000078802 */ /* 0x000fe20000000f00 */
[----:B------:R-:W-:-:S03]  /*4900*/  @!P1 FFMA R4, R2, 1.84467440737095516160e+19, RZ ;  /* 0x5f80000002049823 */ /* 0x000fc600000000ff */
[----:B------:R-:W-:-:S07]  /*4910*/  @!P1 IADD3 R7, PT, PT, R7, 0x40, RZ ;  /* 0x0000004007079810 */ /* 0x000fce0007ffe0ff */
.L_x_40:
[----:B------:R-:W-:Y:S01]  /*4920*/  LEA R9, R15, 0xc0800000, 0x17 ;  /* 0xc08000000f097811 */ /* 0x000fe200078eb8ff */
[----:B------:R-:W-:Y:S01]  /*4930*/  BSSY.RECONVERGENT B3, `(.L_x_45) ;  /* 0x0000036000037945 */ /* 0x000fe20003800200 */
[----:B------:R-:W-:Y:S02]  /*4940*/  IADD3 R8, PT, PT, R8, -0x7f, RZ ;  /* 0xffffff8108087810 */ /* 0x000fe40007ffe0ff */
[----:B------:R-:W-:-:S03]  /*4950*/  IADD3 R9, PT, PT, -R9, R4, RZ ;  /* 0x0000000409097210 */ /* 0x000fc60007ffe1ff */
[C---:B------:R-:W-:Y:S01]  /*4960*/  IMAD R4, R8.reuse, -0x800000, R41 ;  /* 0xff80000008047824 */ /* 0x040fe200078e0229 */
[----:B------:R-:W0:Y:S01]  /*4970*/  MUFU.RCP R10, R9 ;  /* 0x00000009000a7308 */ /* 0x000e220000001000 */
[----:B------:R-:W-:Y:S01]  /*4980*/  FADD.FTZ R11, -R9, -RZ ;  /* 0x800000ff090b7221 */ /* 0x000fe20000010100 */
[----:B------:R-:W-:-:S04]  /*4990*/  IADD3 R8, PT, PT, R8, 0x7f, -R15 ;  /* 0x0000007f08087810 */ /* 0x000fc80007ffe80f */
[----:B------:R-:W-:Y:S01]  /*49a0*/  IADD3 R7, PT, PT, R8, R7, RZ ;  /* 0x0000000708077210 */ /* 0x000fe20007ffe0ff */
[----:B0-----:R-:W-:-:S04]  /*49b0*/  FFMA R13, R10, R11, 1 ;  /* 0x3f8000000a0d7423 */ /* 0x001fc8000000000b */
[----:B------:R-:W-:-:S04]  /*49c0*/  FFMA R17, R10, R13, R10 ;  /* 0x0000000d0a117223 */ /* 0x000fc8000000000a */
[----:B------:R-:W-:-:S04]  /*49d0*/  FFMA R10, R4, R17, RZ ;  /* 0x00000011040a7223 */ /* 0x000fc800000000ff */
[----:B------:R-:W-:-:S04]  /*49e0*/  FFMA R13, R11, R10, R4 ;  /* 0x0000000a0b0d7223 */ /* 0x000fc80000000004 */
[----:B------:R-:W-:-:S04]  /*49f0*/  FFMA R12, R17, R13, R10 ;  /* 0x0000000d110c7223 */ /* 0x000fc8000000000a */
[----:B------:R-:W-:-:S04]  /*4a00*/  FFMA R11, R11, R12, R4 ;  /* 0x0000000c0b0b7223 */ /* 0x000fc80000000004 */
[----:B------:R-:W-:-:S05]  /*4a10*/  FFMA R10, R17, R11, R12 ;  /* 0x0000000b110a7223 */ /* 0x000fca000000000c */
[----:B------:R-:W-:-:S04]  /*4a20*/  SHF.R.U32.HI R4, RZ, 0x17, R10 ;  /* 0x00000017ff047819 */ /* 0x000fc8000001160a */
[----:B------:R-:W-:-:S04]  /*4a30*/  LOP3.LUT R4, R4, 0xff, RZ, 0xc0, !PT ;  /* 0x000000ff04047812 */ /* 0x000fc800078ec0ff */
[----:B------:R-:W-:-:S04]  /*4a40*/  IADD3 R13, PT, PT, R4, R7, RZ ;  /* 0x00000007040d7210 */ /* 0x000fc80007ffe0ff */
[----:B------:R-:W-:-:S04]  /*4a50*/  IADD3 R4, PT, PT, R13, -0x1, RZ ;  /* 0xffffffff0d047810 */ /* 0x000fc80007ffe0ff */
[----:B------:R-:W-:-:S13]  /*4a60*/  ISETP.GE.U32.AND P0, PT, R4, 0xfe, PT ;  /* 0x000000fe0400780c */ /* 0x000fda0003f06070 */
[----:B------:R-:W-:Y:S05]  /*4a70*/  @!P0 BRA `(.L_x_46) ;  /* 0x0000000000808947 */ /* 0x000fea0003800000 */
[----:B------:R-:W-:-:S13]  /*4a80*/  ISETP.GT.AND P0, PT, R13, 0xfe, PT ;  /* 0x000000fe0d00780c */ /* 0x000fda0003f04270 */
[----:B------:R-:W-:Y:S05]  /*4a90*/  @P0 BRA `(.L_x_47) ;  /* 0x00000000006c0947 */ /* 0x000fea0003800000 */
[----:B------:R-:W-:-:S13]  /*4aa0*/  ISETP.GE.AND P0, PT, R13, 0x1, PT ;  /* 0x000000010d00780c */ /* 0x000fda0003f06270 */
[----:B------:R-:W-:Y:S05]  /*4ab0*/  @P0 BRA `(.L_x_48) ;  /* 0x0000000000740947 */ /* 0x000fea0003800000 */
[----:B------:R-:W-:Y:S02]  /*4ac0*/  ISETP.GE.AND P0, PT, R13, -0x18, PT ;  /* 0xffffffe80d00780c */ /* 0x000fe40003f06270 */
[----:B------:R-:W-:-:S11]  /*4ad0*/  LOP3.LUT R10, R10, 0x80000000, RZ, 0xc0, !PT ;  /* 0x800000000a0a7812 */ /* 0x000fd600078ec0ff */
[----:B------:R-:W-:Y:S05]  /*4ae0*/  @!P0 BRA `(.L_x_48) ;  /* 0x0000000000688947 */ /* 0x000fea0003800000 */
[-CC-:B------:R-:W-:Y:S01]  /*4af0*/  FFMA.RZ R4, R17, R11.reuse, R12.reuse ;  /* 0x0000000b11047223 */ /* 0x180fe2000000c00c */
[----:B------:R-:W-:Y:S01]  /*4b00*/  IADD3 R9, PT, PT, R13, 0x20, RZ ;  /* 0x000000200d097810 */ /* 0x000fe20007ffe0ff */
[-CC-:B------:R-:W-:Y:S01]  /*4b10*/  FFMA.RM R7, R17, R11.reuse, R12.reuse ;  /* 0x0000000b11077223 */ /* 0x180fe2000000400c */
[----:B------:R-:W-:Y:S02]  /*4b20*/  ISETP.NE.AND P3, PT, R13, RZ, PT ;  /* 0x000000ff0d00720c */ /* 0x000fe40003f65270 */
[----:B------:R-:W-:Y:S01]  /*4b30*/  LOP3.LUT R8, R4, 0x7fffff, RZ, 0xc0, !PT ;  /* 0x007fffff04087812 */ /* 0x000fe200078ec0ff */
[----:B------:R-:W-:Y:S01]  /*4b40*/  FFMA.RP R4, R17, R11, R12 ;  /* 0x0000000b11047223 */ /* 0x000fe2000000800c */
[C---:B------:R-:W-:Y:S02]  /*4b50*/  ISETP.NE.AND P1, PT, R13.reuse, RZ, PT ;  /* 0x000000ff0d00720c */ /* 0x040fe40003f25270 */
[----:B------:R-:W-:Y:S02]  /*4b60*/  LOP3.LUT R8, R8, 0x800000, RZ, 0xfc, !PT ;  /* 0x0080000008087812 */ /* 0x000fe400078efcff */
[----:B------:R-:W-:-:S02]  /*4b70*/  IADD3 R11, PT, PT, -R13, RZ, RZ ;  /* 0x000000ff0d0b7210 */ /* 0x000fc40007ffe1ff */
[----:B------:R-:W-:Y:S02]  /*4b80*/  SHF.L.U32 R9, R8, R9, RZ ;  /* 0x0000000908097219 */ /* 0x000fe400000006ff */
[----:B------:R-:W-:Y:S02]  /*4b90*/  FSETP.NEU.FTZ.AND P0, PT, R4, R7, PT ;  /* 0x000000070400720b */ /* 0x000fe40003f1d000 */
[----:B------:R-:W-:Y:S02]  /*4ba0*/  SEL R7, R11, RZ, P3 ;  /* 0x000000ff0b077207 */ /* 0x000fe40001800000 */
[----:B------:R-:W-:Y:S02]  /*4bb0*/  ISETP.NE.AND P1, PT, R9, RZ, P1 ;  /* 0x000000ff0900720c */ /* 0x000fe40000f25270 */
[----:B------:R-:W-:Y:S02]  /*4bc0*/  SHF.R.U32.HI R7, RZ, R7, R8 ;  /* 0x00000007ff077219 */ /* 0x000fe40000011608 */
[----:B------:R-:W-:-:S02]  /*4bd0*/  PLOP3.LUT P0, PT, P0, P1, PT, 0xf8, 0x8f ;  /* 0x00000000008f781c */ /* 0x000fc40000703f70 */
[----:B------:R-:W-:Y:S02]  /*4be0*/  SHF.R.U32.HI R9, RZ, 0x1, R7 ;  /* 0x00000001ff097819 */ /* 0x000fe40000011607 */
[----:B------:R-:W-:-:S04]  /*4bf0*/  SEL R4, RZ, 0x1, !P0 ;  /* 0x00000001ff047807 */ /* 0x000fc80004000000 */
[----:B------:R-:W-:-:S04]  /*4c00*/  LOP3.LUT R4, R4, 0x1, R9, 0xf8, !PT ;  /* 0x0000000104047812 */ /* 0x000fc800078ef809 */
[----:B------:R-:W-:-:S04]  /*4c10*/  LOP3.LUT R4, R4, R7, RZ, 0xc0, !PT ;  /* 0x0000000704047212 */ /* 0x000fc800078ec0ff */
[----:B------:R-:W-:-:S04]  /*4c20*/  IADD3 R9, PT, PT, R9, R4, RZ ;  /* 0x0000000409097210 */ /* 0x000fc80007ffe0ff */
[----:B------:R-:W-:Y:S01]  /*4c30*/  LOP3.LUT R10, R9, R10, RZ, 0xfc, !PT ;  /* 0x0000000a090a7212 */ /* 0x000fe200078efcff */
[----:B------:R-:W-:Y:S06]  /*4c40*/  BRA `(.L_x_48) ;  /* 0x0000000000107947 */ /* 0x000fec0003800000 */
.L_x_47:
[----:B------:R-:W-:-:S04]  /*4c50*/  LOP3.LUT R10, R10, 0x80000000, RZ, 0xc0, !PT ;  /* 0x800000000a0a7812 */ /* 0x000fc800078ec0ff */
[----:B------:R-:W-:Y:S01]  /*4c60*/  LOP3.LUT R10, R10, 0x7f800000, RZ, 0xfc, !PT ;  /* 0x7f8000000a0a7812 */ /* 0x000fe200078efcff */
[----:B------:R-:W-:Y:S06]  /*4c70*/  BRA `(.L_x_48) ;  /* 0x0000000000047947 */ /* 0x000fec0003800000 */
.L_x_46:
[----:B------:R-:W-:-:S07]  /*4c80*/  LEA R10, R7, R10, 0x17 ;  /* 0x0000000a070a7211 */ /* 0x000fce00078eb8ff */
.L_x_48:
[----:B------:R-:W-:Y:S05]  /*4c90*/  BSYNC.RECONVERGENT B3 ;  /* 0x0000000000037941 */ /* 0x000fea0003800200 */
.L_x_45:
[----:B------:R-:W-:Y:S05]  /*4ca0*/  BRA `(.L_x_49) ;  /* 0x0000000000207947 */ /* 0x000fea0003800000 */
.L_x_44:
[----:B------:R-:W-:-:S04]  /*4cb0*/  LOP3.LUT R4, R4, 0x80000000, R41, 0x48, !PT ;  /* 0x8000000004047812 */ /* 0x000fc800078e4829 */
[----:B------:R-:W-:Y:S01]  /*4cc0*/  LOP3.LUT R10, R4, 0x7f800000, RZ, 0xfc, !PT ;  /* 0x7f800000040a7812 */ /* 0x000fe200078efcff */
[----:B------:R-:W-:Y:S06]  /*4cd0*/  BRA `(.L_x_49) ;  /* 0x0000000000147947 */ /* 0x000fec0003800000 */
.L_x_43:
[----:B------:R-:W-:Y:S01]  /*4ce0*/  LOP3.LUT R10, R4, 0x80000000, R41, 0x48, !PT ;  /* 0x80000000040a7812 */ /* 0x000fe200078e4829 */
[----:B------:R-:W-:Y:S06]  /*4cf0*/  BRA `(.L_x_49) ;  /* 0x00000000000c7947 */ /* 0x000fec0003800000 */
.L_x_42:
[----:B------:R-:W0:Y:S01]  /*4d00*/  MUFU.RSQ R10, -QNAN ;  /* 0xffc00000000a7908 */ /* 0x000e220000001400 */
[----:B------:R-:W-:Y:S05]  /*4d10*/  BRA `(.L_x_49) ;  /* 0x0000000000047947 */ /* 0x000fea0003800000 */
.L_x_41:
[----:B------:R-:W-:-:S07]  /*4d20*/  FADD.FTZ R10, R41, R2 ;  /* 0x00000002290a7221 */ /* 0x000fce0000010000 */
.L_x_49:
[----:B------:R-:W-:Y:S05]  /*4d30*/  BSYNC.RECONVERGENT B2 ;  /* 0x0000000000027941 */ /* 0x000fea0003800200 */
.L_x_39:
[----:B------:R-:W-:-:S04]  /*4d40*/  HFMA2 R7, -RZ, RZ, 0, 0 ;  /* 0x00000000ff077431 */ /* 0x000fc800000001ff */
[----:B0-----:R-:W-:Y:S05]  /*4d50*/  RET.REL.NODEC R6 `(_Z22flash_attention_kernelPKfS0_S0_Pfiif) ;  /* 0xffffffb006a87950 */ /* 0x001fea0003c3ffff */
.L_x_50:
[----:B------:R-:W-:-:S00]  /*4d60*/  BRA `(.L_x_50) ;  /* 0xfffffffc00fc7947 */ /* 0x000fc0000383ffff */
[----:B------:R-:W-:-:S00]  /*4d70*/  NOP ;  /* 0x0000000000007918 */ /* 0x000fc00000000000 */
        /* <DEDUP_REMOVED lines=8> */
.L_x_51:


//--------------------- .nv.shared._Z22flash_attention_kernelPKfS0_S0_Pfiif --------------------------
	.section	.nv.shared._Z22flash_attention_kernelPKfS0_S0_Pfiif,"aw",@nobits
	.sectionflags	@""
	.align	4
.nv.shared._Z22flash_attention_kernelPKfS0_S0_Pfiif:
	.zero		17408


//--------------------- .nv.shared.reserved.0     --------------------------
	.section	.nv.shared.reserved.0,"aw",@nobits
	.weak		__nv_reservedSMEM_offset_0_alias
	.size		__nv_reservedSMEM_offset_0_alias, 0, 64
	.other		__nv_reservedSMEM_offset_0_alias,@"STO_CUDA_RESERVED_SHARED STV_DEFAULT"
__nv_reservedSMEM_offset_0_alias:
	.zero		0
	.zero		64


//--------------------- .nv.constant0._Z22flash_attention_kernelPKfS0_S0_Pfiif --------------------------
	.section	.nv.constant0._Z22flash_attention_kernelPKfS0_S0_Pfiif,"a",@progbits
	.sectionflags	@""
	.align	4
.nv.constant0._Z22flash_attention_kernelPKfS0_S0_Pfiif:
	.zero		940


//--------------------- SYMBOLS --------------------------

	.type		.nv.reservedSmem.offset0,@object
	.size		.nv.reservedSmem.offset0,0x4
	.type		.nv.reservedSmem.cap,@object
	.size		.nv.reservedSmem.cap,0x4
